//
// Generated by NVIDIA NVVM Compiler
//
// Compiler Build ID: CL-36424714
// Cuda compilation tools, release 13.0, V13.0.88
// Based on NVVM 20.0.0
//

.version 9.0
.target sm_100
.address_size 64

	// .globl	_Z10online_kerPKfPfii

.visible .entry _Z10online_kerPKfPfii(
	.param .u64 .ptr .align 1 _Z10online_kerPKfPfii_param_0,
	.param .u64 .ptr .align 1 _Z10online_kerPKfPfii_param_1,
	.param .u32 _Z10online_kerPKfPfii_param_2,
	.param .u32 _Z10online_kerPKfPfii_param_3
)
{
	.reg .pred 	%p<25>;
	.reg .b32 	%r<86>;
	.reg .b32 	%f<307>;
	.reg .b64 	%rd<26>;

	ld.param.u64 	%rd9, [_Z10online_kerPKfPfii_param_0];
	ld.param.u64 	%rd10, [_Z10online_kerPKfPfii_param_1];
	ld.param.u32 	%r34, [_Z10online_kerPKfPfii_param_2];
	ld.param.u32 	%r33, [_Z10online_kerPKfPfii_param_3];
	cvta.to.global.u64 	%rd1, %rd10;
	mov.u32 	%r35, %ctaid.x;
	mov.u32 	%r36, %ntid.x;
	mul.lo.s32 	%r1, %r35, %r36;
	mov.u32 	%r37, %tid.x;
	add.s32 	%r38, %r1, %r37;
	setp.ge.s32 	%p1, %r38, %r34;
	@%p1 bra 	$L__BB0_38;
	cvta.to.global.u64 	%rd2, %rd9;
	setp.lt.s32 	%p2, %r33, 2;
	mov.f32 	%f296, 0f3F800000;
	@%p2 bra 	$L__BB0_25;
	mul.wide.s32 	%rd11, %r1, 4;
	add.s64 	%rd3, %rd2, %rd11;
	ld.global.nc.f32 	%f299, [%rd3];
	add.s32 	%r2, %r33, -1;
	add.s32 	%r40, %r33, -2;
	and.b32  	%r3, %r2, 3;
	setp.lt.u32 	%p3, %r40, 3;
	mov.f32 	%f296, 0f3F800000;
	mov.b32 	%r76, 1;
	@%p3 bra 	$L__BB0_14;
	and.b32  	%r42, %r2, -4;
	neg.s32 	%r78, %r42;
	add.s64 	%rd13, %rd11, %rd2;
	add.s64 	%rd25, %rd13, 8;
	mov.f32 	%f296, 0f3F800000;
	mov.b32 	%r77, 0;
$L__BB0_4:
	.pragma "nounroll";
	ld.global.nc.f32 	%f26, [%rd25+-4];
	setp.leu.f32 	%p4, %f26, %f299;
	@%p4 bra 	$L__BB0_6;
	sub.f32 	%f50, %f299, %f26;
	fma.rn.f32 	%f51, %f50, 0f3BBB989D, 0f3F000000;
	cvt.sat.f32.f32 	%f52, %f51;
	mov.f32 	%f53, 0f4B400001;
	mov.f32 	%f54, 0f437C0000;
	fma.rm.f32 	%f55, %f52, %f54, %f53;
	add.f32 	%f56, %f55, 0fCB40007F;
	neg.f32 	%f57, %f56;
	fma.rn.f32 	%f58, %f50, 0f3FB8AA3B, %f57;
	fma.rn.f32 	%f59, %f50, 0f32A57060, %f58;
	mov.b32 	%r43, %f55;
	shl.b32 	%r44, %r43, 23;
	mov.b32 	%f60, %r44;
	ex2.approx.ftz.f32 	%f61, %f59;
	mul.f32 	%f62, %f61, %f60;
	mul.f32 	%f296, %f296, %f62;
	mov.f32 	%f299, %f26;
$L__BB0_6:
	sub.f32 	%f63, %f26, %f299;
	fma.rn.f32 	%f64, %f63, 0f3BBB989D, 0f3F000000;
	cvt.sat.f32.f32 	%f65, %f64;
	mov.f32 	%f66, 0f4B400001;
	mov.f32 	%f67, 0f437C0000;
	fma.rm.f32 	%f68, %f65, %f67, %f66;
	add.f32 	%f69, %f68, 0fCB40007F;
	neg.f32 	%f70, %f69;
	fma.rn.f32 	%f71, %f63, 0f3FB8AA3B, %f70;
	fma.rn.f32 	%f72, %f63, 0f32A57060, %f71;
	mov.b32 	%r45, %f68;
	shl.b32 	%r46, %r45, 23;
	mov.b32 	%f73, %r46;
	ex2.approx.ftz.f32 	%f74, %f72;
	fma.rn.f32 	%f302, %f74, %f73, %f296;
	ld.global.nc.f32 	%f31, [%rd25];
	setp.leu.f32 	%p5, %f31, %f299;
	@%p5 bra 	$L__BB0_8;
	sub.f32 	%f75, %f299, %f31;
	fma.rn.f32 	%f76, %f75, 0f3BBB989D, 0f3F000000;
	cvt.sat.f32.f32 	%f77, %f76;
	mov.f32 	%f78, 0f4B400001;
	mov.f32 	%f79, 0f437C0000;
	fma.rm.f32 	%f80, %f77, %f79, %f78;
	add.f32 	%f81, %f80, 0fCB40007F;
	neg.f32 	%f82, %f81;
	fma.rn.f32 	%f83, %f75, 0f3FB8AA3B, %f82;
	fma.rn.f32 	%f84, %f75, 0f32A57060, %f83;
	mov.b32 	%r47, %f80;
	shl.b32 	%r48, %r47, 23;
	mov.b32 	%f85, %r48;
	ex2.approx.ftz.f32 	%f86, %f84;
	mul.f32 	%f87, %f86, %f85;
	mul.f32 	%f302, %f302, %f87;
	mov.f32 	%f299, %f31;
$L__BB0_8:
	sub.f32 	%f88, %f31, %f299;
	fma.rn.f32 	%f89, %f88, 0f3BBB989D, 0f3F000000;
	cvt.sat.f32.f32 	%f90, %f89;
	mov.f32 	%f91, 0f4B400001;
	mov.f32 	%f92, 0f437C0000;
	fma.rm.f32 	%f93, %f90, %f92, %f91;
	add.f32 	%f94, %f93, 0fCB40007F;
	neg.f32 	%f95, %f94;
	fma.rn.f32 	%f96, %f88, 0f3FB8AA3B, %f95;
	fma.rn.f32 	%f97, %f88, 0f32A57060, %f96;
	mov.b32 	%r49, %f93;
	shl.b32 	%r50, %r49, 23;
	mov.b32 	%f98, %r50;
	ex2.approx.ftz.f32 	%f99, %f97;
	fma.rn.f32 	%f304, %f99, %f98, %f302;
	ld.global.nc.f32 	%f36, [%rd25+4];
	setp.leu.f32 	%p6, %f36, %f299;
	@%p6 bra 	$L__BB0_10;
	sub.f32 	%f100, %f299, %f36;
	fma.rn.f32 	%f101, %f100, 0f3BBB989D, 0f3F000000;
	cvt.sat.f32.f32 	%f102, %f101;
	mov.f32 	%f103, 0f4B400001;
	mov.f32 	%f104, 0f437C0000;
	fma.rm.f32 	%f105, %f102, %f104, %f103;
	add.f32 	%f106, %f105, 0fCB40007F;
	neg.f32 	%f107, %f106;
	fma.rn.f32 	%f108, %f100, 0f3FB8AA3B, %f107;
	fma.rn.f32 	%f109, %f100, 0f32A57060, %f108;
	mov.b32 	%r51, %f105;
	shl.b32 	%r52, %r51, 23;
	mov.b32 	%f110, %r52;
	ex2.approx.ftz.f32 	%f111, %f109;
	mul.f32 	%f112, %f111, %f110;
	mul.f32 	%f304, %f304, %f112;
	mov.f32 	%f299, %f36;
$L__BB0_10:
	sub.f32 	%f113, %f36, %f299;
	fma.rn.f32 	%f114, %f113, 0f3BBB989D, 0f3F000000;
	cvt.sat.f32.f32 	%f115, %f114;
	mov.f32 	%f116, 0f4B400001;
	mov.f32 	%f117, 0f437C0000;
	fma.rm.f32 	%f118, %f115, %f117, %f116;
	add.f32 	%f119, %f118, 0fCB40007F;
	neg.f32 	%f120, %f119;
	fma.rn.f32 	%f121, %f113, 0f3FB8AA3B, %f120;
	fma.rn.f32 	%f122, %f113, 0f32A57060, %f121;
	mov.b32 	%r53, %f118;
	shl.b32 	%r54, %r53, 23;
	mov.b32 	%f123, %r54;
	ex2.approx.ftz.f32 	%f124, %f122;
	fma.rn.f32 	%f306, %f124, %f123, %f304;
	ld.global.nc.f32 	%f41, [%rd25+8];
	setp.leu.f32 	%p7, %f41, %f299;
	@%p7 bra 	$L__BB0_12;
	sub.f32 	%f125, %f299, %f41;
	fma.rn.f32 	%f126, %f125, 0f3BBB989D, 0f3F000000;
	cvt.sat.f32.f32 	%f127, %f126;
	mov.f32 	%f128, 0f4B400001;
	mov.f32 	%f129, 0f437C0000;
	fma.rm.f32 	%f130, %f127, %f129, %f128;
	add.f32 	%f131, %f130, 0fCB40007F;
	neg.f32 	%f132, %f131;
	fma.rn.f32 	%f133, %f125, 0f3FB8AA3B, %f132;
	fma.rn.f32 	%f134, %f125, 0f32A57060, %f133;
	mov.b32 	%r55, %f130;
	shl.b32 	%r56, %r55, 23;
	mov.b32 	%f135, %r56;
	ex2.approx.ftz.f32 	%f136, %f134;
	mul.f32 	%f137, %f136, %f135;
	mul.f32 	%f306, %f306, %f137;
	mov.f32 	%f299, %f41;
$L__BB0_12:
	sub.f32 	%f138, %f41, %f299;
	fma.rn.f32 	%f139, %f138, 0f3BBB989D, 0f3F000000;
	cvt.sat.f32.f32 	%f140, %f139;
	mov.f32 	%f141, 0f4B400001;
	mov.f32 	%f142, 0f437C0000;
	fma.rm.f32 	%f143, %f140, %f142, %f141;
	add.f32 	%f144, %f143, 0fCB40007F;
	neg.f32 	%f145, %f144;
	fma.rn.f32 	%f146, %f138, 0f3FB8AA3B, %f145;
	fma.rn.f32 	%f147, %f138, 0f32A57060, %f146;
	mov.b32 	%r57, %f143;
	shl.b32 	%r58, %r57, 23;
	mov.b32 	%f148, %r58;
	ex2.approx.ftz.f32 	%f149, %f147;
	fma.rn.f32 	%f296, %f149, %f148, %f306;
	add.s32 	%r78, %r78, 4;
	add.s32 	%r77, %r77, 4;
	add.s64 	%rd25, %rd25, 16;
	setp.eq.s32 	%p8, %r78, 0;
	@%p8 bra 	$L__BB0_13;
	bra.uni 	$L__BB0_4;
$L__BB0_13:
	add.s32 	%r76, %r77, 1;
$L__BB0_14:
	setp.eq.s32 	%p9, %r3, 0;
	@%p9 bra 	$L__BB0_25;
	setp.eq.s32 	%p10, %r3, 1;
	@%p10 bra 	$L__BB0_21;
	mul.wide.s32 	%rd14, %r76, 4;
	add.s64 	%rd5, %rd3, %rd14;
	ld.global.nc.f32 	%f5, [%rd5];
	setp.leu.f32 	%p11, %f5, %f299;
	@%p11 bra 	$L__BB0_18;
	sub.f32 	%f151, %f299, %f5;
	fma.rn.f32 	%f152, %f151, 0f3BBB989D, 0f3F000000;
	cvt.sat.f32.f32 	%f153, %f152;
	mov.f32 	%f154, 0f4B400001;
	mov.f32 	%f155, 0f437C0000;
	fma.rm.f32 	%f156, %f153, %f155, %f154;
	add.f32 	%f157, %f156, 0fCB40007F;
	neg.f32 	%f158, %f157;
	fma.rn.f32 	%f159, %f151, 0f3FB8AA3B, %f158;
	fma.rn.f32 	%f160, %f151, 0f32A57060, %f159;
	mov.b32 	%r59, %f156;
	shl.b32 	%r60, %r59, 23;
	mov.b32 	%f161, %r60;
	ex2.approx.ftz.f32 	%f162, %f160;
	mul.f32 	%f163, %f162, %f161;
	mul.f32 	%f296, %f296, %f163;
	mov.f32 	%f299, %f5;
$L__BB0_18:
	sub.f32 	%f164, %f5, %f299;
	fma.rn.f32 	%f165, %f164, 0f3BBB989D, 0f3F000000;
	cvt.sat.f32.f32 	%f166, %f165;
	mov.f32 	%f167, 0f4B400001;
	mov.f32 	%f168, 0f437C0000;
	fma.rm.f32 	%f169, %f166, %f168, %f167;
	add.f32 	%f170, %f169, 0fCB40007F;
	neg.f32 	%f171, %f170;
	fma.rn.f32 	%f172, %f164, 0f3FB8AA3B, %f171;
	fma.rn.f32 	%f173, %f164, 0f32A57060, %f172;
	mov.b32 	%r61, %f169;
	shl.b32 	%r62, %r61, 23;
	mov.b32 	%f174, %r62;
	ex2.approx.ftz.f32 	%f175, %f173;
	fma.rn.f32 	%f290, %f175, %f174, %f296;
	ld.global.nc.f32 	%f10, [%rd5+4];
	setp.leu.f32 	%p12, %f10, %f299;
	@%p12 bra 	$L__BB0_20;
	sub.f32 	%f176, %f299, %f10;
	fma.rn.f32 	%f177, %f176, 0f3BBB989D, 0f3F000000;
	cvt.sat.f32.f32 	%f178, %f177;
	mov.f32 	%f179, 0f4B400001;
	mov.f32 	%f180, 0f437C0000;
	fma.rm.f32 	%f181, %f178, %f180, %f179;
	add.f32 	%f182, %f181, 0fCB40007F;
	neg.f32 	%f183, %f182;
	fma.rn.f32 	%f184, %f176, 0f3FB8AA3B, %f183;
	fma.rn.f32 	%f185, %f176, 0f32A57060, %f184;
	mov.b32 	%r63, %f181;
	shl.b32 	%r64, %r63, 23;
	mov.b32 	%f186, %r64;
	ex2.approx.ftz.f32 	%f187, %f185;
	mul.f32 	%f188, %f187, %f186;
	mul.f32 	%f290, %f290, %f188;
	mov.f32 	%f299, %f10;
$L__BB0_20:
	sub.f32 	%f189, %f10, %f299;
	fma.rn.f32 	%f190, %f189, 0f3BBB989D, 0f3F000000;
	cvt.sat.f32.f32 	%f191, %f190;
	mov.f32 	%f192, 0f4B400001;
	mov.f32 	%f193, 0f437C0000;
	fma.rm.f32 	%f194, %f191, %f193, %f192;
	add.f32 	%f195, %f194, 0fCB40007F;
	neg.f32 	%f196, %f195;
	fma.rn.f32 	%f197, %f189, 0f3FB8AA3B, %f196;
	fma.rn.f32 	%f198, %f189, 0f32A57060, %f197;
	mov.b32 	%r65, %f194;
	shl.b32 	%r66, %r65, 23;
	mov.b32 	%f199, %r66;
	ex2.approx.ftz.f32 	%f200, %f198;
	fma.rn.f32 	%f296, %f200, %f199, %f290;
	add.s32 	%r76, %r76, 2;
$L__BB0_21:
	and.b32  	%r67, %r2, 1;
	setp.eq.b32 	%p13, %r67, 1;
	not.pred 	%p14, %p13;
	@%p14 bra 	$L__BB0_25;
	mul.wide.s32 	%rd15, %r76, 4;
	add.s64 	%rd16, %rd3, %rd15;
	ld.global.nc.f32 	%f18, [%rd16];
	setp.leu.f32 	%p15, %f18, %f299;
	@%p15 bra 	$L__BB0_24;
	sub.f32 	%f201, %f299, %f18;
	fma.rn.f32 	%f202, %f201, 0f3BBB989D, 0f3F000000;
	cvt.sat.f32.f32 	%f203, %f202;
	mov.f32 	%f204, 0f4B400001;
	mov.f32 	%f205, 0f437C0000;
	fma.rm.f32 	%f206, %f203, %f205, %f204;
	add.f32 	%f207, %f206, 0fCB40007F;
	neg.f32 	%f208, %f207;
	fma.rn.f32 	%f209, %f201, 0f3FB8AA3B, %f208;
	fma.rn.f32 	%f210, %f201, 0f32A57060, %f209;
	mov.b32 	%r68, %f206;
	shl.b32 	%r69, %r68, 23;
	mov.b32 	%f211, %r69;
	ex2.approx.ftz.f32 	%f212, %f210;
	mul.f32 	%f213, %f212, %f211;
	mul.f32 	%f296, %f296, %f213;
	mov.f32 	%f299, %f18;
$L__BB0_24:
	sub.f32 	%f214, %f18, %f299;
	fma.rn.f32 	%f215, %f214, 0f3BBB989D, 0f3F000000;
	cvt.sat.f32.f32 	%f216, %f215;
	mov.f32 	%f217, 0f4B400001;
	mov.f32 	%f218, 0f437C0000;
	fma.rm.f32 	%f219, %f216, %f218, %f217;
	add.f32 	%f220, %f219, 0fCB40007F;
	neg.f32 	%f221, %f220;
	fma.rn.f32 	%f222, %f214, 0f3FB8AA3B, %f221;
	fma.rn.f32 	%f223, %f214, 0f32A57060, %f222;
	mov.b32 	%r70, %f219;
	shl.b32 	%r71, %r70, 23;
	mov.b32 	%f224, %r71;
	ex2.approx.ftz.f32 	%f225, %f223;
	fma.rn.f32 	%f296, %f225, %f224, %f296;
$L__BB0_25:
	setp.lt.s32 	%p16, %r33, 1;
	@%p16 bra 	$L__BB0_38;
	and.b32  	%r9, %r33, 15;
	setp.lt.u32 	%p17, %r33, 16;
	mov.b32 	%r81, 0;
	@%p17 bra 	$L__BB0_29;
	and.b32  	%r81, %r33, 2147483632;
	neg.s32 	%r80, %r81;
	add.s64 	%rd6, %rd1, 32;
	mov.u32 	%r79, %r1;
$L__BB0_28:
	.pragma "nounroll";
	mul.wide.s32 	%rd17, %r79, 4;
	add.s64 	%rd18, %rd6, %rd17;
	ld.global.f32 	%f226, [%rd18+-32];
	div.rn.f32 	%f227, %f226, %f296;
	st.global.f32 	[%rd18+-32], %f227;
	ld.global.f32 	%f228, [%rd18+-28];
	div.rn.f32 	%f229, %f228, %f296;
	st.global.f32 	[%rd18+-28], %f229;
	ld.global.f32 	%f230, [%rd18+-24];
	div.rn.f32 	%f231, %f230, %f296;
	st.global.f32 	[%rd18+-24], %f231;
	ld.global.f32 	%f232, [%rd18+-20];
	div.rn.f32 	%f233, %f232, %f296;
	st.global.f32 	[%rd18+-20], %f233;
	ld.global.f32 	%f234, [%rd18+-16];
	div.rn.f32 	%f235, %f234, %f296;
	st.global.f32 	[%rd18+-16], %f235;
	ld.global.f32 	%f236, [%rd18+-12];
	div.rn.f32 	%f237, %f236, %f296;
	st.global.f32 	[%rd18+-12], %f237;
	ld.global.f32 	%f238, [%rd18+-8];
	div.rn.f32 	%f239, %f238, %f296;
	st.global.f32 	[%rd18+-8], %f239;
	ld.global.f32 	%f240, [%rd18+-4];
	div.rn.f32 	%f241, %f240, %f296;
	st.global.f32 	[%rd18+-4], %f241;
	ld.global.f32 	%f242, [%rd18];
	div.rn.f32 	%f243, %f242, %f296;
	st.global.f32 	[%rd18], %f243;
	ld.global.f32 	%f244, [%rd18+4];
	div.rn.f32 	%f245, %f244, %f296;
	st.global.f32 	[%rd18+4], %f245;
	ld.global.f32 	%f246, [%rd18+8];
	div.rn.f32 	%f247, %f246, %f296;
	st.global.f32 	[%rd18+8], %f247;
	ld.global.f32 	%f248, [%rd18+12];
	div.rn.f32 	%f249, %f248, %f296;
	st.global.f32 	[%rd18+12], %f249;
	ld.global.f32 	%f250, [%rd18+16];
	div.rn.f32 	%f251, %f250, %f296;
	st.global.f32 	[%rd18+16], %f251;
	ld.global.f32 	%f252, [%rd18+20];
	div.rn.f32 	%f253, %f252, %f296;
	st.global.f32 	[%rd18+20], %f253;
	ld.global.f32 	%f254, [%rd18+24];
	div.rn.f32 	%f255, %f254, %f296;
	st.global.f32 	[%rd18+24], %f255;
	ld.global.f32 	%f256, [%rd18+28];
	div.rn.f32 	%f257, %f256, %f296;
	st.global.f32 	[%rd18+28], %f257;
	add.s32 	%r80, %r80, 16;
	add.s32 	%r79, %r79, 16;
	setp.ne.s32 	%p18, %r80, 0;
	@%p18 bra 	$L__BB0_28;
$L__BB0_29:
	setp.eq.s32 	%p19, %r9, 0;
	@%p19 bra 	$L__BB0_38;
	and.b32  	%r21, %r33, 7;
	setp.lt.u32 	%p20, %r9, 8;
	@%p20 bra 	$L__BB0_32;
	add.s32 	%r73, %r81, %r1;
	mul.wide.s32 	%rd19, %r73, 4;
	add.s64 	%rd20, %rd1, %rd19;
	ld.global.f32 	%f258, [%rd20];
	div.rn.f32 	%f259, %f258, %f296;
	st.global.f32 	[%rd20], %f259;
	ld.global.f32 	%f260, [%rd20+4];
	div.rn.f32 	%f261, %f260, %f296;
	st.global.f32 	[%rd20+4], %f261;
	ld.global.f32 	%f262, [%rd20+8];
	div.rn.f32 	%f263, %f262, %f296;
	st.global.f32 	[%rd20+8], %f263;
	ld.global.f32 	%f264, [%rd20+12];
	div.rn.f32 	%f265, %f264, %f296;
	st.global.f32 	[%rd20+12], %f265;
	ld.global.f32 	%f266, [%rd20+16];
	div.rn.f32 	%f267, %f266, %f296;
	st.global.f32 	[%rd20+16], %f267;
	ld.global.f32 	%f268, [%rd20+20];
	div.rn.f32 	%f269, %f268, %f296;
	st.global.f32 	[%rd20+20], %f269;
	ld.global.f32 	%f270, [%rd20+24];
	div.rn.f32 	%f271, %f270, %f296;
	st.global.f32 	[%rd20+24], %f271;
	ld.global.f32 	%f272, [%rd20+28];
	div.rn.f32 	%f273, %f272, %f296;
	st.global.f32 	[%rd20+28], %f273;
	add.s32 	%r81, %r81, 8;
$L__BB0_32:
	setp.eq.s32 	%p21, %r21, 0;
	@%p21 bra 	$L__BB0_38;
	and.b32  	%r24, %r33, 3;
	setp.lt.u32 	%p22, %r21, 4;
	@%p22 bra 	$L__BB0_35;
	add.s32 	%r74, %r81, %r1;
	mul.wide.s32 	%rd21, %r74, 4;
	add.s64 	%rd22, %rd1, %rd21;
	ld.global.f32 	%f274, [%rd22];
	div.rn.f32 	%f275, %f274, %f296;
	st.global.f32 	[%rd22], %f275;
	ld.global.f32 	%f276, [%rd22+4];
	div.rn.f32 	%f277, %f276, %f296;
	st.global.f32 	[%rd22+4], %f277;
	ld.global.f32 	%f278, [%rd22+8];
	div.rn.f32 	%f279, %f278, %f296;
	st.global.f32 	[%rd22+8], %f279;
	ld.global.f32 	%f280, [%rd22+12];
	div.rn.f32 	%f281, %f280, %f296;
	st.global.f32 	[%rd22+12], %f281;
	add.s32 	%r81, %r81, 4;
$L__BB0_35:
	setp.eq.s32 	%p23, %r24, 0;
	@%p23 bra 	$L__BB0_38;
	add.s32 	%r85, %r81, %r1;
	neg.s32 	%r84, %r24;
$L__BB0_37:
	.pragma "nounroll";
	mul.wide.s32 	%rd23, %r85, 4;
	add.s64 	%rd24, %rd1, %rd23;
	ld.global.f32 	%f282, [%rd24];
	div.rn.f32 	%f283, %f282, %f296;
	st.global.f32 	[%rd24], %f283;
	add.s32 	%r85, %r85, 1;
	add.s32 	%r84, %r84, 1;
	setp.ne.s32 	%p24, %r84, 0;
	@%p24 bra 	$L__BB0_37;
$L__BB0_38:
	ret;

}


// ===== COMPILED SASS (sm_100) =====

	.target	sm_100

	.elftype	@"ET_EXEC"


//--------------------- .note.nv.tkinfo           --------------------------
	.section	.note.nv.tkinfo,"",@"SHT_NOTE"
	.sectionflags	@"SHF_NOTE_NV_TKINFO"
	.tkinfo
        /*0018*/ 	.word	0x00000002
        /*0030*/ 	.string	""
        /*0030*/ 	.string	"ptxas"
        /*0030*/ 	.string	"Cuda compilation tools, release 13.0, V13.0.88"
        /*0030*/ 	.string	"Build cuda_13.0.r13.0/compiler.36424714_0"
        /*0030*/ 	.string	"-arch sm_100 -m 64 "



//--------------------- .note.nv.cuinfo           --------------------------
	.section	.note.nv.cuinfo,"",@"SHT_NOTE"
	.sectionflags	@"SHF_NOTE_NV_CUINFO"
        /*0018*/ 	.short	0x0002
        /*001a*/ 	.short	0x0064
        /*001c*/ 	.short	0x0082
	.zero		2


//--------------------- .nv.info                  --------------------------
	.section	.nv.info,"",@"SHT_CUDA_INFO"
	.align	4


	//----- nvinfo : EIATTR_REGCOUNT
	.align		4
        /*0000*/ 	.byte	0x04, 0x2f
        /*0002*/ 	.short	(.L_1 - .L_0)
	.align		4
.L_0:
        /*0004*/ 	.word	index@(_Z10online_kerPKfPfii)
        /*0008*/ 	.word	0x0000001e


	//----- nvinfo : EIATTR_FRAME_SIZE
	.align		4
.L_1:
        /*000c*/ 	.byte	0x04, 0x11
        /*000e*/ 	.short	(.L_3 - .L_2)
	.align		4
.L_2:
        /*0010*/ 	.word	index@($__internal_0_$__cuda_sm3x_div_rn_noftz_f32_slowpath)
        /*0014*/ 	.word	0x00000000


	//----- nvinfo : EIATTR_FRAME_SIZE
	.align		4
.L_3:
        /*0018*/ 	.byte	0x04, 0x11
        /*001a*/ 	.short	(.L_5 - .L_4)
	.align		4
.L_4:
        /*001c*/ 	.word	index@(_Z10online_kerPKfPfii)
        /*0020*/ 	.word	0x00000000


	//----- nvinfo : EIATTR_MIN_STACK_SIZE
	.align		4
.L_5:
        /*0024*/ 	.byte	0x04, 0x12
        /*0026*/ 	.short	(.L_7 - .L_6)
	.align		4
.L_6:
        /*0028*/ 	.word	index@(_Z10online_kerPKfPfii)
        /*002c*/ 	.word	0x00000000
.L_7:


//--------------------- .nv.compat                --------------------------
	.section	.nv.compat,"",@"SHT_CUDA_COMPAT_INFO"
	.align	4
        /*0000*/ 	.byte	0x02, 0x09, 0x00, 0x00, 0x02, 0x02, 0x01, 0x00, 0x02, 0x05, 0x05, 0x00, 0x03, 0x07, 0x01, 0x01
        /*0010*/ 	.byte	0x02, 0x03, 0x00, 0x00, 0x02, 0x06, 0x01, 0x00, 0x04, 0x0b, 0x08, 0x00, 0x01, 0x00, 0x00, 0x00
        /*0020*/ 	.byte	0x00, 0x00, 0x00, 0x00


//--------------------- .nv.info._Z10online_kerPKfPfii --------------------------
	.section	.nv.info._Z10online_kerPKfPfii,"",@"SHT_CUDA_INFO"
	.sectionflags	@""
	.align	4


	//----- nvinfo : EIATTR_CUDA_API_VERSION
	.align		4
        /*0000*/ 	.byte	0x04, 0x37
        /*0002*/ 	.short	(.L_9 - .L_8)
.L_8:
        /*0004*/ 	.word	0x00000082


	//----- nvinfo : EIATTR_KPARAM_INFO
	.align		4
.L_9:
        /*0008*/ 	.byte	0x04, 0x17
        /*000a*/ 	.short	(.L_11 - .L_10)
.L_10:
        /*000c*/ 	.word	0x00000000
        /*0010*/ 	.short	0x0003
        /*0012*/ 	.short	0x0014
        /*0014*/ 	.byte	0x00, 0xf0, 0x11, 0x00


	//----- nvinfo : EIATTR_KPARAM_INFO
	.align		4
.L_11:
        /*0018*/ 	.byte	0x04, 0x17
        /*001a*/ 	.short	(.L_13 - .L_12)
.L_12:
        /*001c*/ 	.word	0x00000000
        /*0020*/ 	.short	0x0002
        /*0022*/ 	.short	0x0010
        /*0024*/ 	.byte	0x00, 0xf0, 0x11, 0x00


	//----- nvinfo : EIATTR_KPARAM_INFO
	.align		4
.L_13:
        /*0028*/ 	.byte	0x04, 0x17
        /*002a*/ 	.short	(.L_15 - .L_14)
.L_14:
        /*002c*/ 	.word	0x00000000
        /*0030*/ 	.short	0x0001
        /*0032*/ 	.short	0x0008
        /*0034*/ 	.byte	0x00, 0xf5, 0x21, 0x00


	//----- nvinfo : EIATTR_KPARAM_INFO
	.align		4
.L_15:
        /*0038*/ 	.byte	0x04, 0x17
        /*003a*/ 	.short	(.L_17 - .L_16)
.L_16:
        /*003c*/ 	.word	0x00000000
        /*0040*/ 	.short	0x0000
        /*0042*/ 	.short	0x0000
        /*0044*/ 	.byte	0x00, 0xf5, 0x21, 0x00


	//----- nvinfo : EIATTR_SPARSE_MMA_MASK
	.align		4
.L_17:
        /*0048*/ 	.byte	0x03, 0x50
        /*004a*/ 	.short	0x0000


	//----- nvinfo : EIATTR_MAXREG_COUNT
	.align		4
        /*004c*/ 	.byte	0x03, 0x1b
        /*004e*/ 	.short	0x00ff


	//----- nvinfo : EIATTR_MERCURY_ISA_VERSION
	.align		4
        /*0050*/ 	.byte	0x03, 0x5f
        /*0052*/ 	.short	0x0101


	//----- nvinfo : EIATTR_VRC_CTA_INIT_COUNT
	.align		4
        /*0054*/ 	.byte	0x02, 0x4a
	.zero		1
	.zero		1


	//----- nvinfo : EIATTR_EXIT_INSTR_OFFSETS
	.align		4
        /*0058*/ 	.byte	0x04, 0x1c
        /*005a*/ 	.short	(.L_19 - .L_18)


	//   ....[0]....
.L_18:
        /*005c*/ 	.word	0x00000080


	//   ....[1]....
        /*0060*/ 	.word	0x00001330


	//   ....[2]....
        /*0064*/ 	.word	0x000021d0


	//   ....[3]....
        /*0068*/ 	.word	0x00002930


	//   ....[4]....
        /*006c*/ 	.word	0x00002d30


	//   ....[5]....
        /*0070*/ 	.word	0x00002e90


	//----- nvinfo : EIATTR_CRS_STACK_SIZE
	.align		4
.L_19:
        /*0074*/ 	.byte	0x04, 0x1e
        /*0076*/ 	.short	(.L_21 - .L_20)
.L_20:
        /*0078*/ 	.word	0x00000000


	//----- nvinfo : EIATTR_CBANK_PARAM_SIZE
	.align		4
.L_21:
        /*007c*/ 	.byte	0x03, 0x19
        /*007e*/ 	.short	0x0018


	//----- nvinfo : EIATTR_PARAM_CBANK
	.align		4
        /*0080*/ 	.byte	0x04, 0x0a
        /*0082*/ 	.short	(.L_23 - .L_22)
	.align		4
.L_22:
        /*0084*/ 	.word	index@(.nv.constant0._Z10online_kerPKfPfii)
        /*0088*/ 	.short	0x0380
        /*008a*/ 	.short	0x0018


	//----- nvinfo : EIATTR_SW_WAR
	.align		4
.L_23:
        /*008c*/ 	.byte	0x04, 0x36
        /*008e*/ 	.short	(.L_25 - .L_24)
.L_24:
        /*0090*/ 	.word	0x00000008
.L_25:


//--------------------- .nv.callgraph             --------------------------
	.section	.nv.callgraph,"",@"SHT_CUDA_CALLGRAPH"
	.align	4
	.sectionentsize	8
	.align		4
        /*0000*/ 	.word	0x00000000
	.align		4
        /*0004*/ 	.word	0xffffffff
	.align		4
        /*0008*/ 	.word	0x00000000
	.align		4
        /*000c*/ 	.word	0xfffffffe
	.align		4
        /*0010*/ 	.word	0x00000000
	.align		4
        /*0014*/ 	.word	0xfffffffd
	.align		4
        /*0018*/ 	.word	0x00000000
	.align		4
        /*001c*/ 	.word	0xfffffffc


//--------------------- .text._Z10online_kerPKfPfii --------------------------
	.section	.text._Z10online_kerPKfPfii,"ax",@progbits
	.align	128
        .global         _Z10online_kerPKfPfii
        .type           _Z10online_kerPKfPfii,@function
        .size           _Z10online_kerPKfPfii,(.L_x_52 - _Z10online_kerPKfPfii)
        .other          _Z10online_kerPKfPfii,@"STO_CUDA_ENTRY STV_DEFAULT"
_Z10online_kerPKfPfii:
.text._Z10online_kerPKfPfii:
[----:B------:R-:W-:Y:S01]  /*0000*/  LDC R1, c[0x0][0x37c] ;  /* 0x0000df00ff017b82 */ /* 0x000fe20000000800 */
[----:B------:R-:W0:Y:S07]  /*0010*/  S2R R3, SR_TID.X ;  /* 0x0000000000037919 */ /* 0x000e2e0000002100 */
[----:B------:R-:W1:Y:S01]  /*0020*/  S2UR UR4, SR_CTAID.X ;  /* 0x00000000000479c3 */ /* 0x000e620000002500 */
[----:B------:R-:W2:Y:S07]  /*0030*/  LDCU UR5, c[0x0][0x390] ;  /* 0x00007200ff0577ac */ /* 0x000eae0008000800 */
[----:B------:R-:W1:Y:S02]  /*0040*/  LDC R2, c[0x0][0x360] ;  /* 0x0000d800ff027b82 */ /* 0x000e640000000800 */
[----:B-1----:R-:W-:-:S05]  /*0050*/  IMAD R2, R2, UR4, RZ ;  /* 0x0000000402027c24 */ /* 0x002fca000f8e02ff */
[----:B0-----:R-:W-:-:S04]  /*0060*/  IADD3 R0, PT, PT, R2, R3, RZ ;  /* 0x0000000302007210 */ /* 0x001fc80007ffe0ff */
[----:B--2---:R-:W-:-:S13]  /*0070*/  ISETP.GE.AND P0, PT, R0, UR5, PT ;  /* 0x0000000500007c0c */ /* 0x004fda000bf06270 */
[----:B------:R-:W-:Y:S05]  /*0080*/  @P0 EXIT ;  /* 0x000000000000094d */ /* 0x000fea0003800000 */
[----:B------:R-:W0:Y:S01]  /*0090*/  LDCU UR5, c[0x0][0x394] ;  /* 0x00007280ff0577ac */ /* 0x000e220008000800 */
[----:B------:R-:W-:Y:S01]  /*00a0*/  HFMA2 R3, -RZ, RZ, 1.875, 0 ;  /* 0x3f800000ff037431 */ /* 0x000fe200000001ff */
[----:B------:R-:W1:Y:S01]  /*00b0*/  LDCU.64 UR8, c[0x0][0x358] ;  /* 0x00006b00ff0877ac */ /* 0x000e620008000a00 */
[----:B0-----:R-:W-:-:S09]  /*00c0*/  UISETP.GE.AND UP0, UPT, UR5, 0x2, UPT ;  /* 0x000000020500788c */ /* 0x001fd2000bf06270 */
[----:B-1----:R-:W-:Y:S05]  /*00d0*/  BRA.U !UP0, `(.L_x_0) ;  /* 0x00000011088c7547 */ /* 0x002fea000b800000 */
[----:B------:R-:W0:Y:S02]  /*00e0*/  LDC.64 R4, c[0x0][0x380] ;  /* 0x0000e000ff047b82 */ /* 0x000e240000000a00 */
[----:B0-----:R-:W-:-:S05]  /*00f0*/  IMAD.WIDE R4, R2, 0x4, R4 ;  /* 0x0000000402047825 */ /* 0x001fca00078e0204 */
[----:B------:R0:W5:Y:S01]  /*0100*/  LDG.E.CONSTANT R0, desc[UR8][R4.64] ;  /* 0x0000000804007981 */ /* 0x000162000c1e9900 */
[----:B------:R-:W-:Y:S01]  /*0110*/  UIADD3 UR4, UPT, UPT, UR5, -0x1, URZ ;  /* 0xffffffff05047890 */ /* 0x000fe2000fffe0ff */
[----:B------:R-:W-:Y:S01]  /*0120*/  MOV R3, 0x3f800000 ;  /* 0x3f80000000037802 */ /* 0x000fe20000000f00 */
[----:B------:R-:W-:Y:S01]  /*0130*/  UIADD3 UR5, UPT, UPT, UR5, -0x2, URZ ;  /* 0xfffffffe05057890 */ /* 0x000fe2000fffe0ff */
[----:B------:R-:W-:Y:S01]  /*0140*/  MOV R7, 0x1 ;  /* 0x0000000100077802 */ /* 0x000fe20000000f00 */
[----:B------:R-:W-:Y:S02]  /*0150*/  ULOP3.LUT UR6, UR4, 0x3, URZ, 0xc0, !UPT ;  /* 0x0000000304067892 */ /* 0x000fe4000f8ec0ff */
[----:B------:R-:W-:-:S09]  /*0160*/  UISETP.GE.U32.AND UP0, UPT, UR5, 0x3, UPT ;  /* 0x000000030500788c */ /* 0x000fd2000bf06070 */
[----:B0-----:R-:W-:Y:S05]  /*0170*/  BRA.U !UP0, `(.L_x_1) ;  /* 0x0000000d08147547 */ /* 0x001fea000b800000 */
[----:B------:R-:W2:Y:S04]  /*0180*/  LDG.E.CONSTANT R13, desc[UR8][R4.64+0x4] ;  /* 0x00000408040d7981 */ /* 0x000ea8000c1e9900 */
[----:B------:R-:W3:Y:S04]  /*0190*/  LDG.E.CONSTANT R19, desc[UR8][R4.64+0x8] ;  /* 0x0000080804137981 */ /* 0x000ee8000c1e9900 */
[----:B------:R-:W4:Y:S04]  /*01a0*/  LDG.E.CONSTANT R11, desc[UR8][R4.64+0xc] ;  /* 0x00000c08040b7981 */ /* 0x000f28000c1e9900 */
[----:B------:R-:W4:Y:S01]  /*01b0*/  LDG.E.CONSTANT R3, desc[UR8][R4.64+0x10] ;  /* 0x0000100804037981 */ /* 0x000f22000c1e9900 */
[----:B------:R-:W-:Y:S01]  /*01c0*/  HFMA2 R6, -RZ, RZ, 0.96630859375, -0.0022525787353515625 ;  /* 0x3bbb989dff067431 */ /* 0x000fe200000001ff */
[----:B------:R-:W-:-:S02]  /*01d0*/  MOV R7, 0x437c0000 ;  /* 0x437c000000077802 */ /* 0x000fc40000000f00 */
[----:B--2--5:R-:W-:-:S13]  /*01e0*/  FSETP.GT.AND P0, PT, R13, R0, PT ;  /* 0x000000000d00720b */ /* 0x024fda0003f04000 */
[----:B------:R-:W-:Y:S01]  /*01f0*/  @P0 FADD R15, R0, -R13 ;  /* 0x8000000d000f0221 */ /* 0x000fe20000000000 */
[----:B------:R-:W-:-:S03]  /*0200*/  @P0 MOV R0, R13 ;  /* 0x0000000d00000202 */ /* 0x000fc60000000f00 */
[----:B------:R-:W-:Y:S01]  /*0210*/  @P0 FFMA.SAT R8, R15, R6, 0.5 ;  /* 0x3f0000000f080423 */ /* 0x000fe20000002006 */
[----:B---3--:R-:W-:Y:S01]  /*0220*/  FSETP.GT.AND P1, PT, R19, R0, PT ;  /* 0x000000001300720b */ /* 0x008fe20003f24000 */
[----:B------:R-:W-:Y:S02]  /*0230*/  FADD R17, -R0, R13 ;  /* 0x0000000d00117221 */ /* 0x000fe40000000100 */
[----:B------:R-:W-:Y:S02]  /*0240*/  @P0 FFMA.RM R9, R8, R7, 12582913 ;  /* 0x4b40000108090423 */ /* 0x000fe40000004007 */
[----:B------:R-:W-:Y:S02]  /*0250*/  FFMA.SAT R12, R17, R6, 0.5 ;  /* 0x3f000000110c7423 */ /* 0x000fe40000002006 */
[C---:B------:R-:W-:Y:S01]  /*0260*/  @P0 FADD R8, R9.reuse, -12583039 ;  /* 0xcb40007f09080421 */ /* 0x040fe20000000000 */
[----:B------:R-:W-:-:S03]  /*0270*/  @P0 SHF.L.U32 R21, R9, 0x17, RZ ;  /* 0x0000001709150819 */ /* 0x000fc600000006ff */
[C---:B------:R-:W-:Y:S01]  /*0280*/  @P0 FFMA R10, R15.reuse, 1.4426950216293334961, -R8 ;  /* 0x3fb8aa3b0f0a0823 */ /* 0x040fe20000000808 */
[----:B------:R-:W-:Y:S01]  /*0290*/  FFMA.RM R8, R12, R7, 12582913 ;  /* 0x4b4000010c087423 */ /* 0x000fe20000004007 */
[--C-:B------:R-:W-:Y:S01]  /*02a0*/  @P1 FADD R13, R0, -R19.reuse ;  /* 0x80000013000d1221 */ /* 0x100fe20000000000 */
[----:B------:R-:W-:Y:S01]  /*02b0*/  @P1 MOV R0, R19 ;  /* 0x0000001300001202 */ /* 0x000fe20000000f00 */
[----:B------:R-:W-:Y:S01]  /*02c0*/  @P0 FFMA R12, R15, 1.925963033500011079e-08, R10 ;  /* 0x32a570600f0c0823 */ /* 0x000fe2000000000a */
[----:B------:R-:W-:Y:S01]  /*02d0*/  FADD R14, R8, -12583039 ;  /* 0xcb40007f080e7421 */ /* 0x000fe20000000000 */
[----:B------:R-:W-:Y:S01]  /*02e0*/  @P1 FFMA.SAT R16, R13, R6, 0.5 ;  /* 0x3f0000000d101423 */ /* 0x000fe20000002006 */
[----:B----4-:R-:W-:Y:S01]  /*02f0*/  FSETP.GT.AND P2, PT, R11, R0, PT ;  /* 0x000000000b00720b */ /* 0x010fe20003f44000 */
[----:B------:R-:W-:Y:S01]  /*0300*/  FADD R15, -R0, R19 ;  /* 0x00000013000f7221 */ /* 0x000fe20000000100 */
[----:B------:R-:W-:Y:S01]  /*0310*/  FFMA R14, R17, 1.4426950216293334961, -R14 ;  /* 0x3fb8aa3b110e7823 */ /* 0x000fe2000000080e */
[----:B------:R-:W-:Y:S01]  /*0320*/  @P1 FFMA.RM R10, R16, R7, 12582913 ;  /* 0x4b400001100a1423 */ /* 0x000fe20000004007 */
[----:B------:R-:W0:Y:S01]  /*0330*/  @P0 MUFU.EX2 R12, R12 ;  /* 0x0000000c000c0308 */ /* 0x000e220000000800 */
[----:B------:R-:W-:Y:S01]  /*0340*/  FFMA.SAT R20, R15, R6, 0.5 ;  /* 0x3f0000000f147423 */ /* 0x000fe20000002006 */
[----:B------:R-:W-:Y:S01]  /*0350*/  FFMA R16, R17, 1.925963033500011079e-08, R14 ;  /* 0x32a5706011107823 */ /* 0x000fe2000000000e */
[----:B------:R-:W-:Y:S01]  /*0360*/  @P1 FADD R18, R10, -12583039 ;  /* 0xcb40007f0a121421 */ /* 0x000fe20000000000 */
[----:B------:R-:W-:-:S02]  /*0370*/  HFMA2 R19, -RZ, RZ, 1.875, 0 ;  /* 0x3f800000ff137431 */ /* 0x000fc400000001ff */
[----:B------:R-:W-:Y:S01]  /*0380*/  FFMA.RM R14, R20, R7, 12582913 ;  /* 0x4b400001140e7423 */ /* 0x000fe20000004007 */
[----:B------:R-:W-:Y:S01]  /*0390*/  SHF.L.U32 R8, R8, 0x17, RZ ;  /* 0x0000001708087819 */ /* 0x000fe200000006ff */
[C---:B------:R-:W-:Y:S01]  /*03a0*/  @P1 FFMA R18, R13.reuse, 1.4426950216293334961, -R18 ;  /* 0x3fb8aa3b0d121823 */ /* 0x040fe20000000812 */
[----:B------:R-:W1:Y:S01]  /*03b0*/  MUFU.EX2 R16, R16 ;  /* 0x0000001000107308 */ /* 0x000e620000000800 */
[--C-:B------:R-:W-:Y:S01]  /*03c0*/  @P2 FADD R17, R0, -R11.reuse ;  /* 0x8000000b00112221 */ /* 0x100fe20000000000 */
[----:B------:R-:W-:Y:S01]  /*03d0*/  FADD R20, R14, -12583039 ;  /* 0xcb40007f0e147421 */ /* 0x000fe20000000000 */
[----:B------:R-:W-:Y:S01]  /*03e0*/  @P2 MOV R0, R11 ;  /* 0x0000000b00002202 */ /* 0x000fe20000000f00 */
[----:B------:R-:W-:Y:S01]  /*03f0*/  @P1 FFMA R18, R13, 1.925963033500011079e-08, R18 ;  /* 0x32a570600d121823 */ /* 0x000fe20000000012 */
[-C--:B------:R-:W-:Y:S01]  /*0400*/  @P2 FFMA.SAT R22, R17, R6.reuse, 0.5 ;  /* 0x3f00000011162423 */ /* 0x080fe20000002006 */
[C---:B------:R-:W-:Y:S02]  /*0410*/  FFMA R20, R15.reuse, 1.4426950216293334961, -R20 ;  /* 0x3fb8aa3b0f147823 */ /* 0x040fe40000000814 */
[----:B------:R-:W-:Y:S01]  /*0420*/  FADD R11, -R0, R11 ;  /* 0x0000000b000b7221 */ /* 0x000fe20000000100 */
[-C--:B------:R-:W-:Y:S01]  /*0430*/  @P2 FFMA.RM R13, R22, R7.reuse, 12582913 ;  /* 0x4b400001160d2423 */ /* 0x080fe20000004007 */
[----:B------:R-:W-:Y:S01]  /*0440*/  FFMA R15, R15, 1.925963033500011079e-08, R20 ;  /* 0x32a570600f0f7823 */ /* 0x000fe20000000014 */
[----:B------:R-:W2:Y:S01]  /*0450*/  @P1 MUFU.EX2 R18, R18 ;  /* 0x0000001200121308 */ /* 0x000ea20000000800 */
[----:B------:R-:W-:Y:S01]  /*0460*/  FFMA.SAT R22, R11, R6, 0.5 ;  /* 0x3f0000000b167423 */ /* 0x000fe20000002006 */
[----:B------:R-:W-:Y:S01]  /*0470*/  @P2 FADD R20, R13, -12583039 ;  /* 0xcb40007f0d142421 */ /* 0x000fe20000000000 */
[----:B0-----:R-:W-:Y:S01]  /*0480*/  @P0 FMUL R19, R21, R12 ;  /* 0x0000000c15130220 */ /* 0x001fe20000400000 */
[----:B------:R-:W-:Y:S01]  /*0490*/  FSETP.GT.AND P0, PT, R3, R0, PT ;  /* 0x000000000300720b */ /* 0x000fe20003f04000 */
[----:B------:R-:W-:Y:S01]  /*04a0*/  FFMA.RM R9, R22, R7, 12582913 ;  /* 0x4b40000116097423 */ /* 0x000fe20000004007 */
[----:B------:R-:W-:Y:S01]  /*04b0*/  @P2 FFMA R20, R17, 1.4426950216293334961, -R20 ;  /* 0x3fb8aa3b11142823 */ /* 0x000fe20000000814 */
[----:B-1----:R-:W-:Y:S01]  /*04c0*/  FFMA R8, R8, R16, R19 ;  /* 0x0000001008087223 */ /* 0x002fe20000000013 */
[----:B------:R-:W0:Y:S01]  /*04d0*/  MUFU.EX2 R15, R15 ;  /* 0x0000000f000f7308 */ /* 0x000e220000000800 */
[----:B------:R-:W-:Y:S01]  /*04e0*/  FADD R12, R9, -12583039 ;  /* 0xcb40007f090c7421 */ /* 0x000fe20000000000 */
[----:B------:R-:W-:Y:S01]  /*04f0*/  @P2 FFMA R20, R17, 1.925963033500011079e-08, R20 ;  /* 0x32a5706011142823 */ /* 0x000fe20000000014 */
[----:B------:R-:W-:-:S02]  /*0500*/  @P1 SHF.L.U32 R17, R10, 0x17, RZ ;  /* 0x000000170a111819 */ /* 0x000fc400000006ff */
[----:B------:R-:W-:Y:S01]  /*0510*/  FFMA R12, R11, 1.4426950216293334961, -R12 ;  /* 0x3fb8aa3b0b0c7823 */ /* 0x000fe2000000080c */
[----:B------:R-:W-:Y:S02]  /*0520*/  @P2 SHF.L.U32 R13, R13, 0x17, RZ ;  /* 0x000000170d0d2819 */ /* 0x000fe400000006ff */
[----:B------:R-:W1:Y:S01]  /*0530*/  @P2 MUFU.EX2 R20, R20 ;  /* 0x0000001400142308 */ /* 0x000e620000000800 */
[----:B------:R-:W-:Y:S01]  /*0540*/  FFMA R12, R11, 1.925963033500011079e-08, R12 ;  /* 0x32a570600b0c7823 */ /* 0x000fe2000000000c */
[----:B--2---:R-:W-:Y:S01]  /*0550*/  @P1 FMUL R17, R17, R18 ;  /* 0x0000001211111220 */ /* 0x004fe20000400000 */
[----:B------:R-:W-:Y:S02]  /*0560*/  SHF.L.U32 R11, R14, 0x17, RZ ;  /* 0x000000170e0b7819 */ /* 0x000fe400000006ff */
[----:B------:R-:W-:Y:S01]  /*0570*/  SHF.L.U32 R9, R9, 0x17, RZ ;  /* 0x0000001709097819 */ /* 0x000fe200000006ff */
[----:B------:R-:W-:Y:S02]  /*0580*/  @P1 FMUL R8, R8, R17 ;  /* 0x0000001108081220 */ /* 0x000fe40000400000 */
[----:B------:R-:W2:Y:S02]  /*0590*/  MUFU.EX2 R12, R12 ;  /* 0x0000000c000c7308 */ /* 0x000ea40000000800 */
[----:B0-----:R-:W-:Y:S01]  /*05a0*/  FFMA R8, R11, R15, R8 ;  /* 0x0000000f0b087223 */ /* 0x001fe20000000008 */
[----:B-1----:R-:W-:-:S04]  /*05b0*/  @P2 FMUL R13, R13, R20 ;  /* 0x000000140d0d2220 */ /* 0x002fc80000400000 */
[----:B------:R-:W-:-:S04]  /*05c0*/  @P2 FMUL R8, R8, R13 ;  /* 0x0000000d08082220 */ /* 0x000fc80000400000 */
[----:B--2---:R-:W-:Y:S01]  /*05d0*/  FFMA R8, R9, R12, R8 ;  /* 0x0000000c09087223 */ /* 0x004fe20000000008 */
[----:B------:R-:W-:Y:S06]  /*05e0*/  @!P0 BRA `(.L_x_2) ;  /* 0x00000000002c8947 */ /* 0x000fec0003800000 */
[----:B------:R-:W-:-:S04]  /*05f0*/  FADD R9, R0, -R3 ;  /* 0x8000000300097221 */ /* 0x000fc80000000000 */
[----:B------:R-:W-:-:S04]  /*0600*/  FFMA.SAT R0, R9, R6, 0.5 ;  /* 0x3f00000009007423 */ /* 0x000fc80000002006 */
[----:B------:R-:W-:-:S04]  /*0610*/  FFMA.RM R0, R0, R7, 12582913 ;  /* 0x4b40000100007423 */ /* 0x000fc80000004007 */
[C---:B------:R-:W-:Y:S01]  /*0620*/  FADD R10, R0.reuse, -12583039 ;  /* 0xcb40007f000a7421 */ /* 0x040fe20000000000 */
[----:B------:R-:W-:-:S03]  /*0630*/  SHF.L.U32 R0, R0, 0x17, RZ ;  /* 0x0000001700007819 */ /* 0x000fc600000006ff */
[----:B------:R-:W-:-:S04]  /*0640*/  FFMA R10, R9, 1.4426950216293334961, -R10 ;  /* 0x3fb8aa3b090a7823 */ /* 0x000fc8000000080a */
[----:B------:R-:W-:-:S04]  /*0650*/  FFMA R10, R9, 1.925963033500011079e-08, R10 ;  /* 0x32a57060090a7823 */ /* 0x000fc8000000000a */
[----:B------:R-:W0:Y:S02]  /*0660*/  MUFU.EX2 R9, R10 ;  /* 0x0000000a00097308 */ /* 0x000e240000000800 */
[----:B0-----:R-:W-:Y:S01]  /*0670*/  FMUL R9, R0, R9 ;  /* 0x0000000900097220 */ /* 0x001fe20000400000 */
[----:B------:R-:W-:-:S03]  /*0680*/  MOV R0, R3 ;  /* 0x0000000300007202 */ /* 0x000fc60000000f00 */
[----:B------:R-:W-:-:S07]  /*0690*/  FMUL R8, R8, R9 ;  /* 0x0000000908087220 */ /* 0x000fce0000400000 */
.L_x_2:
[----:B------:R-:W-:Y:S01]  /*06a0*/  FADD R3, -R0, R3 ;  /* 0x0000000300037221 */ /* 0x000fe20000000100 */
[----:B------:R-:W-:-:S03]  /*06b0*/  ULOP3.LUT UR5, UR4, 0xfffffffc, URZ, 0xc0, !UPT ;  /* 0xfffffffc04057892 */ /* 0x000fc6000f8ec0ff */
[----:B------:R-:W-:Y:S01]  /*06c0*/  FFMA.SAT R6, R3, R6, 0.5 ;  /* 0x3f00000003067423 */ /* 0x000fe20000002006 */
[----:B------:R-:W-:-:S03]  /*06d0*/  UIADD3 UR5, UPT, UPT, -UR5, 0x4, URZ ;  /* 0x0000000405057890 */ /* 0x000fc6000fffe1ff */
[----:B------:R-:W-:Y:S01]  /*06e0*/  FFMA.RM R6, R6, R7, 12582913 ;  /* 0x4b40000106067423 */ /* 0x000fe20000004007 */
[----:B------:R-:W-:-:S03]  /*06f0*/  UISETP.NE.AND UP0, UPT, UR5, URZ, UPT ;  /* 0x000000ff0500728c */ /* 0x000fc6000bf05270 */
[C---:B------:R-:W-:Y:S01]  /*0700*/  FADD R10, R6.reuse, -12583039 ;  /* 0xcb40007f060a7421 */ /* 0x040fe20000000000 */
[----:B------:R-:W-:Y:S02]  /*0710*/  SHF.L.U32 R7, R6, 0x17, RZ ;  /* 0x0000001706077819 */ /* 0x000fe400000006ff */
[----:B------:R-:W-:Y:S01]  /*0720*/  IADD3 R6, P0, PT, R4, 0x18, RZ ;  /* 0x0000001804067810 */ /* 0x000fe20007f1e0ff */
[----:B------:R-:W-:-:S04]  /*0730*/  FFMA R10, R3, 1.4426950216293334961, -R10 ;  /* 0x3fb8aa3b030a7823 */ /* 0x000fc8000000080a */
[----:B------:R-:W-:-:S06]  /*0740*/  FFMA R3, R3, 1.925963033500011079e-08, R10 ;  /* 0x32a5706003037823 */ /* 0x000fcc000000000a */
[----:B------:R-:W0:Y:S02]  /*0750*/  MUFU.EX2 R3, R3 ;  /* 0x0000000300037308 */ /* 0x000e240000000800 */
[----:B0-----:R-:W-:Y:S01]  /*0760*/  FFMA R10, R7, R3, R8 ;  /* 0x00000003070a7223 */ /* 0x001fe20000000008 */
[----:B------:R-:W-:Y:S02]  /*0770*/  MOV R8, 0x4 ;  /* 0x0000000400087802 */ /* 0x000fe40000000f00 */
[----:B------:R-:W-:Y:S01]  /*0780*/  IADD3.X R7, PT, PT, RZ, R5, RZ, P0, !PT ;  /* 0x00000005ff077210 */ /* 0x000fe200007fe4ff */
[----:B------:R-:W-:Y:S06]  /*0790*/  BRA.U !UP0, `(.L_x_3) ;  /* 0x0000000508847547 */ /* 0x000fec000b800000 */
.L_x_5:
[----:B------:R-:W2:Y:S04]  /*07a0*/  LDG.E.CONSTANT R13, desc[UR8][R6.64+-0x4] ;  /* 0xfffffc08060d7981 */ /* 0x000ea8000c1e9900 */
[----:B------:R-:W3:Y:S04]  /*07b0*/  LDG.E.CONSTANT R23, desc[UR8][R6.64] ;  /* 0x0000000806177981 */ /* 0x000ee8000c1e9900 */
[----:B------:R-:W4:Y:S04]  /*07c0*/  LDG.E.CONSTANT R21, desc[UR8][R6.64+0x4] ;  /* 0x0000040806157981 */ /* 0x000f28000c1e9900 */
[----:B------:R-:W5:Y:S01]  /*07d0*/  LDG.E.CONSTANT R11, desc[UR8][R6.64+0x8] ;  /* 0x00000808060b7981 */ /* 0x000f62000c1e9900 */
[----:B------:R-:W-:Y:S01]  /*07e0*/  HFMA2 R9, -RZ, RZ, 0.96630859375, -0.0022525787353515625 ;  /* 0x3bbb989dff097431 */ /* 0x000fe200000001ff */
[----:B------:R-:W-:-:S02]  /*07f0*/  MOV R3, 0x437c0000 ;  /* 0x437c000000037802 */ /* 0x000fc40000000f00 */
[----:B--2---:R-:W-:-:S13]  /*0800*/  FSETP.GT.AND P0, PT, R13, R0, PT ;  /* 0x000000000d00720b */ /* 0x004fda0003f04000 */
        /* <DEDUP_REMOVED lines=8> */
[----:B------:R-:W-:Y:S01]  /*0890*/  @P0 SHF.L.U32 R24, R24, 0x17, RZ ;  /* 0x0000001718180819 */ /* 0x000fe200000006ff */
[----:B------:R-:W-:-:S02]  /*08a0*/  FFMA.RM R16, R16, R3, 12582913 ;  /* 0x4b40000110107423 */ /* 0x000fc40000004003 */
[----:B------:R-:W-:Y:S02]  /*08b0*/  @P0 FFMA R13, R20, 1.4426950216293334961, -R13 ;  /* 0x3fb8aa3b140d0823 */ /* 0x000fe4000000080d */
[----:B------:R-:W-:Y:S01]  /*08c0*/  @P1 FADD R14, R0, -R23 ;  /* 0x80000017000e1221 */ /* 0x000fe20000000000 */
        /* <DEDUP_REMOVED lines=11> */
[----:B------:R-:W-:-:S02]  /*0980*/  @P1 FADD R13, R17, -12583039 ;  /* 0xcb40007f110d1421 */ /* 0x000fc40000000000 */
[----:B------:R-:W-:Y:S02]  /*0990*/  FFMA.RM R12, R12, R3, 12582913 ;  /* 0x4b4000010c0c7423 */ /* 0x000fe40000004003 */
[----:B------:R-:W-:Y:S02]  /*09a0*/  @P1 FFMA R15, R14, 1.4426950216293334961, -R13 ;  /* 0x3fb8aa3b0e0f1823 */ /* 0x000fe4000000080d */
[----:B------:R-:W-:Y:S01]  /*09b0*/  @P2 FADD R18, R0, -R21 ;  /* 0x8000001500122221 */ /* 0x000fe20000000000 */
[----:B------:R-:W-:Y:S01]  /*09c0*/  @P2 MOV R0, R21 ;  /* 0x0000001500002202 */ /* 0x000fe20000000f00 */
[----:B------:R-:W-:Y:S01]  /*09d0*/  @P1 FFMA R15, R14, 1.925963033500011079e-08, R15 ;  /* 0x32a570600e0f1823 */ /* 0x000fe2000000000f */
[----:B------:R-:W-:Y:S01]  /*09e0*/  FADD R23, R12, -12583039 ;  /* 0xcb40007f0c177421 */ /* 0x000fe20000000000 */
[----:B------:R-:W-:Y:S01]  /*09f0*/  @P2 FFMA.SAT R14, R18, R9, 0.5 ;  /* 0x3f000000120e2423 */ /* 0x000fe20000002009 */
[----:B------:R1:W2:Y:S01]  /*0a00*/  MUFU.EX2 R13, R25 ;  /* 0x00000019000d7308 */ /* 0x0002a20000000800 */
[----:B------:R-:W-:Y:S01]  /*0a10*/  FADD R20, -R0, R21 ;  /* 0x0000001500147221 */ /* 0x000fe20000000100 */
[----:B------:R-:W-:Y:S01]  /*0a20*/  FFMA R23, R22, 1.4426950216293334961, -R23 ;  /* 0x3fb8aa3b16177823 */ /* 0x000fe20000000817 */
[----:B------:R-:W-:Y:S01]  /*0a30*/  @P2 FFMA.RM R14, R14, R3, 12582913 ;  /* 0x4b4000010e0e2423 */ /* 0x000fe20000004003 */
[----:B0-----:R-:W-:Y:S01]  /*0a40*/  @P0 FMUL R27, R24, R19 ;  /* 0x00000013181b0220 */ /* 0x001fe20000400000 */
[----:B------:R-:W-:-:S02]  /*0a50*/  SHF.L.U32 R12, R12, 0x17, RZ ;  /* 0x000000170c0c7819 */ /* 0x000fc400000006ff */
[----:B------:R-:W-:Y:S01]  /*0a60*/  @P2 FADD R21, R14, -12583039 ;  /* 0xcb40007f0e152421 */ /* 0x000fe20000000000 */
[----:B------:R-:W0:Y:S01]  /*0a70*/  @P1 MUFU.EX2 R15, R15 ;  /* 0x0000000f000f1308 */ /* 0x000e220000000800 */
[----:B-1----:R-:W-:Y:S01]  /*0a80*/  FFMA R25, R22, 1.925963033500011079e-08, R23 ;  /* 0x32a5706016197823 */ /* 0x002fe20000000017 */
[----:B------:R-:W-:Y:S01]  /*0a90*/  FFMA.SAT R22, R20, R9, 0.5 ;  /* 0x3f00000014167423 */ /* 0x000fe20000002009 */
[----:B------:R-:W-:Y:S01]  /*0aa0*/  @P2 FFMA R23, R18, 1.4426950216293334961, -R21 ;  /* 0x3fb8aa3b12172823 */ /* 0x000fe20000000815 */
[----:B------:R-:W-:Y:S01]  /*0ab0*/  @P0 FMUL R10, R10, R27 ;  /* 0x0000001b0a0a0220 */ /* 0x000fe20000400000 */
[----:B------:R-:W-:Y:S01]  /*0ac0*/  SHF.L.U32 R27, R16, 0x17, RZ ;  /* 0x00000017101b7819 */ /* 0x000fe200000006ff */
[----:B------:R-:W-:Y:S01]  /*0ad0*/  FFMA.RM R21, R22, R3, 12582913 ;  /* 0x4b40000116157423 */ /* 0x000fe20000004003 */
[----:B------:R-:W-:Y:S01]  /*0ae0*/  @P2 FFMA R18, R18, 1.925963033500011079e-08, R23 ;  /* 0x32a5706012122823 */ /* 0x000fe20000000017 */
[----:B------:R-:W1:Y:S01]  /*0af0*/  MUFU.EX2 R19, R25 ;  /* 0x0000001900137308 */ /* 0x000e620000000800 */
[----:B------:R-:W-:Y:S01]  /*0b00*/  @P1 SHF.L.U32 R22, R17, 0x17, RZ ;  /* 0x0000001711161819 */ /* 0x000fe200000006ff */
[----:B------:R-:W-:Y:S01]  /*0b10*/  FADD R23, R21, -12583039 ;  /* 0xcb40007f15177421 */ /* 0x000fe20000000000 */
[----:B--2---:R-:W-:Y:S01]  /*0b20*/  FFMA R27, R27, R13, R10 ;  /* 0x0000000d1b1b7223 */ /* 0x004fe2000000000a */
[----:B-----5:R-:W-:-:S02]  /*0b30*/  FSETP.GT.AND P0, PT, R11, R0, PT ;  /* 0x000000000b00720b */ /* 0x020fc40003f04000 */
[----:B------:R-:W-:Y:S01]  /*0b40*/  FFMA R23, R20, 1.4426950216293334961, -R23 ;  /* 0x3fb8aa3b14177823 */ /* 0x000fe20000000817 */
[----:B------:R-:W-:Y:S01]  /*0b50*/  @P2 SHF.L.U32 R13, R14, 0x17, RZ ;  /* 0x000000170e0d2819 */ /* 0x000fe200000006ff */
[----:B------:R-:W2:Y:S01]  /*0b60*/  @P2 MUFU.EX2 R16, R18 ;  /* 0x0000001200102308 */ /* 0x000ea20000000800 */
[----:B0-----:R-:W-:Y:S01]  /*0b70*/  @P1 FMUL R15, R22, R15 ;  /* 0x0000000f160f1220 */ /* 0x001fe20000400000 */
[----:B------:R-:W-:Y:S01]  /*0b80*/  FFMA R23, R20, 1.925963033500011079e-08, R23 ;  /* 0x32a5706014177823 */ /* 0x000fe20000000017 */
[----:B------:R-:W-:Y:S02]  /*0b90*/  SHF.L.U32 R10, R21, 0x17, RZ ;  /* 0x00000017150a7819 */ /* 0x000fe400000006ff */
[----:B------:R-:W-:-:S03]  /*0ba0*/  @P1 FMUL R27, R15, R27 ;  /* 0x0000001b0f1b1220 */ /* 0x000fc60000400000 */
[----:B------:R-:W0:Y:S01]  /*0bb0*/  MUFU.EX2 R23, R23 ;  /* 0x0000001700177308 */ /* 0x000e220000000800 */
[----:B-1----:R-:W-:Y:S01]  /*0bc0*/  FFMA R19, R12, R19, R27 ;  /* 0x000000130c137223 */ /* 0x002fe2000000001b */
[----:B--2---:R-:W-:-:S04]  /*0bd0*/  @P2 FMUL R13, R13, R16 ;  /* 0x000000100d0d2220 */ /* 0x004fc80000400000 */
[----:B------:R-:W-:-:S04]  /*0be0*/  @P2 FMUL R19, R13, R19 ;  /* 0x000000130d132220 */ /* 0x000fc80000400000 */
[----:B0-----:R-:W-:Y:S01]  /*0bf0*/  FFMA R10, R10, R23, R19 ;  /* 0x000000170a0a7223 */ /* 0x001fe20000000013 */
[----:B------:R-:W-:Y:S06]  /*0c00*/  @!P0 BRA `(.L_x_4) ;  /* 0x00000000002c8947 */ /* 0x000fec0003800000 */
[----:B------:R-:W-:-:S04]  /*0c10*/  FADD R0, R0, -R11 ;  /* 0x8000000b00007221 */ /* 0x000fc80000000000 */
[----:B------:R-:W-:-:S04]  /*0c20*/  FFMA.SAT R12, R0, R9, 0.5 ;  /* 0x3f000000000c7423 */ /* 0x000fc80000002009 */
[----:B------:R-:W-:-:S04]  /*0c30*/  FFMA.RM R12, R12, R3, 12582913 ;  /* 0x4b4000010c0c7423 */ /* 0x000fc80000004003 */
[C---:B------:R-:W-:Y:S01]  /*0c40*/  FADD R13, R12.reuse, -12583039 ;  /* 0xcb40007f0c0d7421 */ /* 0x040fe20000000000 */
[----:B------:R-:W-:-:S03]  /*0c50*/  SHF.L.U32 R12, R12, 0x17, RZ ;  /* 0x000000170c0c7819 */ /* 0x000fc600000006ff */
[----:B------:R-:W-:-:S04]  /*0c60*/  FFMA R13, R0, 1.4426950216293334961, -R13 ;  /* 0x3fb8aa3b000d7823 */ /* 0x000fc8000000080d */
[----:B------:R-:W-:Y:S01]  /*0c70*/  FFMA R13, R0, 1.925963033500011079e-08, R13 ;  /* 0x32a57060000d7823 */ /* 0x000fe2000000000d */
[----:B------:R-:W-:-:S05]  /*0c80*/  MOV R0, R11 ;  /* 0x0000000b00007202 */ /* 0x000fca0000000f00 */
[----:B------:R-:W0:Y:S02]  /*0c90*/  MUFU.EX2 R13, R13 ;  /* 0x0000000d000d7308 */ /* 0x000e240000000800 */
[----:B0-----:R-:W-:-:S04]  /*0ca0*/  FMUL R15, R12, R13 ;  /* 0x0000000d0c0f7220 */ /* 0x001fc80000400000 */
[----:B------:R-:W-:-:S07]  /*0cb0*/  FMUL R10, R15, R10 ;  /* 0x0000000a0f0a7220 */ /* 0x000fce0000400000 */
.L_x_4:
[----:B------:R-:W-:Y:S01]  /*0cc0*/  FADD R12, -R0, R11 ;  /* 0x0000000b000c7221 */ /* 0x000fe20000000100 */
[----:B------:R-:W-:Y:S01]  /*0cd0*/  UIADD3 UR5, UPT, UPT, UR5, 0x4, URZ ;  /* 0x0000000405057890 */ /* 0x000fe2000fffe0ff */
[----:B------:R-:W-:Y:S02]  /*0ce0*/  IADD3 R6, P0, PT, R6, 0x10, RZ ;  /* 0x0000001006067810 */ /* 0x000fe40007f1e0ff */
[----:B------:R-:W-:Y:S01]  /*0cf0*/  FFMA.SAT R14, R12, R9, 0.5 ;  /* 0x3f0000000c0e7423 */ /* 0x000fe20000002009 */
[----:B------:R-:W-:Y:S01]  /*0d00*/  UISETP.NE.AND UP0, UPT, UR5, URZ, UPT ;  /* 0x000000ff0500728c */ /* 0x000fe2000bf05270 */
[----:B------:R-:W-:Y:S02]  /*0d10*/  IADD3.X R7, PT, PT, RZ, R7, RZ, P0, !PT ;  /* 0x00000007ff077210 */ /* 0x000fe400007fe4ff */
[----:B------:R-:W-:Y:S01]  /*0d20*/  FFMA.RM R14, R14, R3, 12582913 ;  /* 0x4b4000010e0e7423 */ /* 0x000fe20000004003 */
[----:B------:R-:W-:-:S03]  /*0d30*/  IADD3 R8, PT, PT, R8, 0x4, RZ ;  /* 0x0000000408087810 */ /* 0x000fc60007ffe0ff */
[C---:B------:R-:W-:Y:S01]  /*0d40*/  FADD R3, R14.reuse, -12583039 ;  /* 0xcb40007f0e037421 */ /* 0x040fe20000000000 */
[----:B------:R-:W-:-:S03]  /*0d50*/  SHF.L.U32 R9, R14, 0x17, RZ ;  /* 0x000000170e097819 */ /* 0x000fc600000006ff */
[----:B------:R-:W-:-:S04]  /*0d60*/  FFMA R3, R12, 1.4426950216293334961, -R3 ;  /* 0x3fb8aa3b0c037823 */ /* 0x000fc80000000803 */
[----:B------:R-:W-:-:S06]  /*0d70*/  FFMA R3, R12, 1.925963033500011079e-08, R3 ;  /* 0x32a570600c037823 */ /* 0x000fcc0000000003 */
[----:B------:R-:W0:Y:S02]  /*0d80*/  MUFU.EX2 R3, R3 ;  /* 0x0000000300037308 */ /* 0x000e240000000800 */
[----:B0-----:R-:W-:Y:S01]  /*0d90*/  FFMA R10, R9, R3, R10 ;  /* 0x00000003090a7223 */ /* 0x001fe2000000000a */
[----:B------:R-:W-:Y:S06]  /*0da0*/  BRA.U UP0, `(.L_x_5) ;  /* 0xfffffff9007c7547 */ /* 0x000fec000b83ffff */
.L_x_3:
[----:B------:R-:W-:Y:S02]  /*0db0*/  MOV R3, R10 ;  /* 0x0000000a00037202 */ /* 0x000fe40000000f00 */
[----:B------:R-:W-:-:S07]  /*0dc0*/  IADD3 R7, PT, PT, R8, 0x1, RZ ;  /* 0x0000000108077810 */ /* 0x000fce0007ffe0ff */
.L_x_1:
[----:B------:R-:W-:-:S09]  /*0dd0*/  UISETP.NE.AND UP0, UPT, UR6, URZ, UPT ;  /* 0x000000ff0600728c */ /* 0x000fd2000bf05270 */
[----:B------:R-:W-:Y:S05]  /*0de0*/  BRA.U !UP0, `(.L_x_0) ;  /* 0x0000000508487547 */ /* 0x000fea000b800000 */
[----:B------:R-:W-:-:S09]  /*0df0*/  UISETP.NE.AND UP0, UPT, UR6, 0x1, UPT ;  /* 0x000000010600788c */ /* 0x000fd2000bf05270 */
[----:B------:R-:W-:Y:S05]  /*0e00*/  BRA.U !UP0, `(.L_x_6) ;  /* 0x0000000108c47547 */ /* 0x000fea000b800000 */
[----:B------:R-:W-:-:S05]  /*0e10*/  IMAD.WIDE R10, R7, 0x4, R4 ;  /* 0x00000004070a7825 */ /* 0x000fca00078e0204 */
[----:B------:R-:W2:Y:S04]  /*0e20*/  LDG.E.CONSTANT R17, desc[UR8][R10.64] ;  /* 0x000000080a117981 */ /* 0x000ea8000c1e9900 */
[----:B------:R-:W3:Y:S01]  /*0e30*/  LDG.E.CONSTANT R9, desc[UR8][R10.64+0x4] ;  /* 0x000004080a097981 */ /* 0x000ee2000c1e9900 */
[----:B------:R-:W-:Y:S01]  /*0e40*/  HFMA2 R6, -RZ, RZ, 0.96630859375, -0.0022525787353515625 ;  /* 0x3bbb989dff067431 */ /* 0x000fe200000001ff */
[----:B------:R-:W-:Y:S02]  /*0e50*/  MOV R8, 0x437c0000 ;  /* 0x437c000000087802 */ /* 0x000fe40000000f00 */
        /* <DEDUP_REMOVED lines=12> */
[C---:B------:R-:W-:Y:S01]  /*0f20*/  FADD R10, R19.reuse, -12583039 ;  /* 0xcb40007f130a7421 */ /* 0x040fe20000000000 */
[----:B------:R-:W-:Y:S01]  /*0f30*/  SHF.L.U32 R14, R19, 0x17, RZ ;  /* 0x00000017130e7819 */ /* 0x000fe200000006ff */
[----:B------:R-:W-:Y:S02]  /*0f40*/  @P0 FFMA R12, R13, 1.925963033500011079e-08, R12 ;  /* 0x32a570600d0c0823 */ /* 0x000fe4000000000c */
[----:B------:R-:W-:-:S04]  /*0f50*/  FFMA R10, R17, 1.4426950216293334961, -R10 ;  /* 0x3fb8aa3b110a7823 */ /* 0x000fc8000000080a */
[----:B------:R-:W0:Y:S01]  /*0f60*/  @P0 MUFU.EX2 R12, R12 ;  /* 0x0000000c000c0308 */ /* 0x000e220000000800 */
[----:B------:R-:W-:-:S07]  /*0f70*/  FFMA R17, R17, 1.925963033500011079e-08, R10 ;  /* 0x32a5706011117823 */ /* 0x000fce000000000a */
[----:B------:R-:W1:Y:S01]  /*0f80*/  MUFU.EX2 R17, R17 ;  /* 0x0000001100117308 */ /* 0x000e620000000800 */
[----:B0-----:R-:W-:-:S04]  /*0f90*/  @P0 FMUL R10, R15, R12 ;  /* 0x0000000c0f0a0220 */ /* 0x001fc80000400000 */
[----:B------:R-:W-:-:S04]  /*0fa0*/  @P0 FMUL R3, R10, R3 ;  /* 0x000000030a030220 */ /* 0x000fc80000400000 */
[----:B-1----:R-:W-:Y:S01]  /*0fb0*/  FFMA R3, R14, R17, R3 ;  /* 0x000000110e037223 */ /* 0x002fe20000000003 */
        /* <DEDUP_REMOVED lines=12> */
.L_x_7:
[----:B------:R-:W-:Y:S01]  /*1080*/  FADD R9, -R0, R9 ;  /* 0x0000000900097221 */ /* 0x000fe20000000100 */
[----:B------:R-:W-:-:S03]  /*1090*/  IADD3 R7, PT, PT, R7, 0x2, RZ ;  /* 0x0000000207077810 */ /* 0x000fc60007ffe0ff */
[----:B------:R-:W-:-:S04]  /*10a0*/  FFMA.SAT R11, R9, R6, 0.5 ;  /* 0x3f000000090b7423 */ /* 0x000fc80000002006 */
[----:B------:R-:W-:-:S04]  /*10b0*/  FFMA.RM R11, R11, R8, 12582913 ;  /* 0x4b4000010b0b7423 */ /* 0x000fc80000004008 */
[C---:B------:R-:W-:Y:S01]  /*10c0*/  FADD R6, R11.reuse, -12583039 ;  /* 0xcb40007f0b067421 */ /* 0x040fe20000000000 */
[----:B------:R-:W-:-:S03]  /*10d0*/  SHF.L.U32 R8, R11, 0x17, RZ ;  /* 0x000000170b087819 */ /* 0x000fc600000006ff */
[----:B------:R-:W-:-:S04]  /*10e0*/  FFMA R6, R9, 1.4426950216293334961, -R6 ;  /* 0x3fb8aa3b09067823 */ /* 0x000fc80000000806 */
[----:B------:R-:W-:-:S06]  /*10f0*/  FFMA R6, R9, 1.925963033500011079e-08, R6 ;  /* 0x32a5706009067823 */ /* 0x000fcc0000000006 */
[----:B------:R-:W0:Y:S02]  /*1100*/  MUFU.EX2 R6, R6 ;  /* 0x0000000600067308 */ /* 0x000e240000000800 */
[----:B0-----:R-:W-:-:S07]  /*1110*/  FFMA R3, R8, R6, R3 ;  /* 0x0000000608037223 */ /* 0x001fce0000000003 */
.L_x_6:
[----:B------:R-:W-:-:S04]  /*1120*/  ULOP3.LUT UR4, UR4, 0x1, URZ, 0xc0, !UPT ;  /* 0x0000000104047892 */ /* 0x000fc8000f8ec0ff */
[----:B------:R-:W-:-:S09]  /*1130*/  UISETP.NE.U32.AND UP0, UPT, UR4, 0x1, UPT ;  /* 0x000000010400788c */ /* 0x000fd2000bf05070 */
[----:B------:R-:W-:Y:S05]  /*1140*/  BRA.U UP0, `(.L_x_0) ;  /* 0x0000000100707547 */ /* 0x000fea000b800000 */
[----:B------:R-:W-:-:S05]  /*1150*/  IMAD.WIDE R4, R7, 0x4, R4 ;  /* 0x0000000407047825 */ /* 0x000fca00078e0204 */
[----:B------:R-:W2:Y:S01]  /*1160*/  LDG.E.CONSTANT R7, desc[UR8][R4.64] ;  /* 0x0000000804077981 */ /* 0x000ea2000c1e9900 */
[----:B------:R-:W-:Y:S01]  /*1170*/  HFMA2 R11, -RZ, RZ, 0.96630859375, -0.0022525787353515625 ;  /* 0x3bbb989dff0b7431 */ /* 0x000fe200000001ff */
[----:B--2--5:R-:W-:-:S13]  /*1180*/  FSETP.GT.AND P0, PT, R7, R0, PT ;  /* 0x000000000700720b */ /* 0x024fda0003f04000 */
[----:B------:R-:W-:Y:S05]  /*1190*/  @!P0 BRA `(.L_x_8) ;  /* 0x0000000000348947 */ /* 0x000fea0003800000 */
[----:B------:R-:W-:Y:S01]  /*11a0*/  MOV R5, 0x3bbb989d ;  /* 0x3bbb989d00057802 */ /* 0x000fe20000000f00 */
[----:B------:R-:W-:Y:S01]  /*11b0*/  FADD R0, R0, -R7 ;  /* 0x8000000700007221 */ /* 0x000fe20000000000 */
[----:B------:R-:W-:-:S03]  /*11c0*/  MOV R9, 0x437c0000 ;  /* 0x437c000000097802 */ /* 0x000fc60000000f00 */
        /* <DEDUP_REMOVED lines=10> */
.L_x_8:
[----:B------:R-:W-:Y:S01]  /*1270*/  FADD R0, R7, -R0 ;  /* 0x8000000007007221 */ /* 0x000fe20000000000 */
[----:B------:R-:W-:-:S03]  /*1280*/  MOV R5, 0x437c0000 ;  /* 0x437c000000057802 */ /* 0x000fc60000000f00 */
        /* <DEDUP_REMOVED lines=8> */
.L_x_0:
[----:B-----5:R-:W0:Y:S02]  /*1310*/  LDC R0, c[0x0][0x394] ;  /* 0x0000e500ff007b82 */ /* 0x020e240000000800 */
[----:B0-----:R-:W-:-:S13]  /*1320*/  ISETP.GE.AND P0, PT, R0, 0x1, PT ;  /* 0x000000010000780c */ /* 0x001fda0003f06270 */
[----:B------:R-:W-:Y:S05]  /*1330*/  @!P0 EXIT ;  /* 0x000000000000894d */ /* 0x000fea0003800000 */
[C---:B------:R-:W-:Y:S02]  /*1340*/  ISETP.GE.U32.AND P0, PT, R0.reuse, 0x10, PT ;  /* 0x000000100000780c */ /* 0x040fe40003f06070 */
[----:B------:R-:W-:Y:S02]  /*1350*/  LOP3.LUT R11, R0, 0xf, RZ, 0xc0, !PT ;  /* 0x0000000f000b7812 */ /* 0x000fe400078ec0ff */
[----:B------:R-:W-:-:S09]  /*1360*/  MOV R7, RZ ;  /* 0x000000ff00077202 */ /* 0x000fd20000000f00 */
[----:B------:R-:W-:Y:S05]  /*1370*/  @!P0 BRA `(.L_x_9) ;  /* 0x0000000c00908947 */ /* 0x000fea0003800000 */
[----:B------:R-:W0:Y:S01]  /*1380*/  LDCU.64 UR4, c[0x0][0x388] ;  /* 0x00007100ff0477ac */ /* 0x000e220008000a00 */
[----:B------:R-:W-:Y:S02]  /*1390*/  LOP3.LUT R7, R0, 0x7ffffff0, RZ, 0xc0, !PT ;  /* 0x7ffffff000077812 */ /* 0x000fe400078ec0ff */
[----:B------:R-:W-:Y:S02]  /*13a0*/  MOV R6, R2 ;  /* 0x0000000200067202 */ /* 0x000fe40000000f00 */
[----:B------:R-:W-:Y:S01]  /*13b0*/  IADD3 R8, PT, PT, -R7, RZ, RZ ;  /* 0x000000ff07087210 */ /* 0x000fe20007ffe1ff */
[----:B0-----:R-:W-:-:S04]  /*13c0*/  UIADD3 UR4, UP0, UPT, UR4, 0x20, URZ ;  /* 0x0000002004047890 */ /* 0x001fc8000ff1e0ff */
[----:B------:R-:W-:-:S12]  /*13d0*/  UIADD3.X UR5, UPT, UPT, URZ, UR5, URZ, UP0, !UPT ;  /* 0x00000005ff057290 */ /* 0x000fd800087fe4ff */
.L_x_26:
[----:B0-----:R-:W-:Y:S02]  /*13e0*/  MOV R4, UR4 ;  /* 0x0000000400047c02 */ /* 0x001fe40008000f00 */
[----:B------:R-:W-:-:S03]  /*13f0*/  MOV R5, UR5 ;  /* 0x0000000500057c02 */ /* 0x000fc60008000f00 */
[----:B------:R-:W-:-:S05]  /*1400*/  IMAD.WIDE R4, R6, 0x4, R4 ;  /* 0x0000000406047825 */ /* 0x000fca00078e0204 */
[----:B------:R-:W2:Y:S01]  /*1410*/  LDG.E R0, desc[UR8][R4.64+-0x20] ;  /* 0xffffe00804007981 */ /* 0x000ea2000c1e1900 */
[----:B------:R-:W0:Y:S01]  /*1420*/  MUFU.RCP R10, R3 ;  /* 0x00000003000a7308 */ /* 0x000e220000001000 */
[----:B------:R-:W-:-:S04]  /*1430*/  IADD3 R8, PT, PT, R8, 0x10, RZ ;  /* 0x0000001008087810 */ /* 0x000fc80007ffe0ff */
[----:B------:R-:W-:Y:S01]  /*1440*/  ISETP.NE.AND P2, PT, R8, RZ, PT ;  /* 0x000000ff0800720c */ /* 0x000fe20003f45270 */
[----:B0-----:R-:W-:-:S04]  /*1450*/  FFMA R9, R10, -R3, 1 ;  /* 0x3f8000000a097423 */ /* 0x001fc80000000803 */
[----:B------:R-:W-:Y:S01]  /*1460*/  FFMA R9, R10, R9, R10 ;  /* 0x000000090a097223 */ /* 0x000fe2000000000a */
[----:B--2---:R-:W0:Y:S03]  /*1470*/  FCHK P0, R0, R3 ;  /* 0x0000000300007302 */ /* 0x004e260000000000 */
[----:B------:R-:W-:-:S04]  /*1480*/  FFMA R10, R0, R9, RZ ;  /* 0x00000009000a7223 */ /* 0x000fc800000000ff */
[----:B------:R-:W-:-:S04]  /*1490*/  FFMA R12, R10, -R3, R0 ;  /* 0x800000030a0c7223 */ /* 0x000fc80000000000 */
[----:B------:R-:W-:Y:S01]  /*14a0*/  FFMA R9, R9, R12, R10 ;  /* 0x0000000c09097223 */ /* 0x000fe2000000000a */
[----:B0-----:R-:W-:Y:S06]  /*14b0*/  @!P0 BRA `(.L_x_10) ;  /* 0x0000000000088947 */ /* 0x001fec0003800000 */
[----:B------:R-:W-:-:S07]  /*14c0*/  MOV R12, 0x14e0 ;  /* 0x000014e0000c7802 */ /* 0x000fce0000000f00 */
[----:B------:R-:W-:Y:S05]  /*14d0*/  CALL.REL.NOINC `($__internal_0_$__cuda_sm3x_div_rn_noftz_f32_slowpath) ;  /* 0x0000001800707944 */ /* 0x000fea0003c00000 */
.L_x_10:
[----:B------:R-:W2:Y:S01]  /*14e0*/  LDG.E R15, desc[UR8][R4.64+-0x1c] ;  /* 0xffffe408040f7981 */ /* 0x000ea2000c1e1900 */
[----:B------:R-:W0:Y:S03]  /*14f0*/  MUFU.RCP R0, R3 ;  /* 0x0000000300007308 */ /* 0x000e260000001000 */
[----:B------:R1:W-:Y:S01]  /*1500*/  STG.E desc[UR8][R4.64+-0x20], R9 ;  /* 0xffffe00904007986 */ /* 0x0003e2000c101908 */
[----:B0-----:R-:W-:-:S04]  /*1510*/  FFMA R13, R0, -R3, 1 ;  /* 0x3f800000000d7423 */ /* 0x001fc80000000803 */
[----:B------:R-:W-:Y:S01]  /*1520*/  FFMA R0, R0, R13, R0 ;  /* 0x0000000d00007223 */ /* 0x000fe20000000000 */
[----:B--2---:R-:W0:Y:S03]  /*1530*/  FCHK P0, R15, R3 ;  /* 0x000000030f007302 */ /* 0x004e260000000000 */
[----:B------:R-:W-:-:S04]  /*1540*/  FFMA R10, R0, R15, RZ ;  /* 0x0000000f000a7223 */ /* 0x000fc800000000ff */
[----:B------:R-:W-:-:S04]  /*1550*/  FFMA R13, R10, -R3, R15 ;  /* 0x800000030a0d7223 */ /* 0x000fc8000000000f */
[----:B------:R-:W-:Y:S01]  /*1560*/  FFMA R13, R0, R13, R10 ;  /* 0x0000000d000d7223 */ /* 0x000fe2000000000a */
[----:B01----:R-:W-:Y:S06]  /*1570*/  @!P0 BRA `(.L_x_11) ;  /* 0x0000000000108947 */ /* 0x003fec0003800000 */
[----:B------:R-:W-:Y:S02]  /*1580*/  MOV R0, R15 ;  /* 0x0000000f00007202 */ /* 0x000fe40000000f00 */
[----:B------:R-:W-:-:S07]  /*1590*/  MOV R12, 0x15b0 ;  /* 0x000015b0000c7802 */ /* 0x000fce0000000f00 */
[----:B------:R-:W-:Y:S05]  /*15a0*/  CALL.REL.NOINC `($__internal_0_$__cuda_sm3x_div_rn_noftz_f32_slowpath) ;  /* 0x00000018003c7944 */ /* 0x000fea0003c00000 */
[----:B------:R-:W-:-:S07]  /*15b0*/  MOV R13, R9 ;  /* 0x00000009000d7202 */ /* 0x000fce0000000f00 */
.L_x_11:
        /* <DEDUP_REMOVED lines=13> */
.L_x_12:
        /* <DEDUP_REMOVED lines=14> */
.L_x_13:
        /* <DEDUP_REMOVED lines=13> */
.L_x_14:
        /* <DEDUP_REMOVED lines=14> */
.L_x_15:
        /* <DEDUP_REMOVED lines=13> */
.L_x_16:
        /* <DEDUP_REMOVED lines=14> */
.L_x_17:
        /* <DEDUP_REMOVED lines=13> */
.L_x_18:
        /* <DEDUP_REMOVED lines=14> */
.L_x_19:
        /* <DEDUP_REMOVED lines=13> */
.L_x_20:
        /* <DEDUP_REMOVED lines=14> */
.L_x_21:
        /* <DEDUP_REMOVED lines=13> */
.L_x_22:
        /* <DEDUP_REMOVED lines=14> */
.L_x_23:
        /* <DEDUP_REMOVED lines=13> */
.L_x_24:
        /* <DEDUP_REMOVED lines=14> */
.L_x_25:
[----:B------:R0:W-:Y:S01]  /*2190*/  STG.E desc[UR8][R4.64+0x1c], R13 ;  /* 0x00001c0d04007986 */ /* 0x0001e2000c101908 */
[----:B------:R-:W-:Y:S01]  /*21a0*/  IADD3 R6, PT, PT, R6, 0x10, RZ ;  /* 0x0000001006067810 */ /* 0x000fe20007ffe0ff */
[----:B------:R-:W-:Y:S06]  /*21b0*/  @P2 BRA `(.L_x_26) ;  /* 0xfffffff000882947 */ /* 0x000fec000383ffff */
.L_x_9:
[----:B------:R-:W-:-:S13]  /*21c0*/  ISETP.NE.AND P0, PT, R11, RZ, PT ;  /* 0x000000ff0b00720c */ /* 0x000fda0003f05270 */
[----:B------:R-:W-:Y:S05]  /*21d0*/  @!P0 EXIT ;  /* 0x000000000000894d */ /* 0x000fea0003800000 */
[----:B------:R-:W1:Y:S01]  /*21e0*/  LDCU UR4, c[0x0][0x394] ;  /* 0x00007280ff0477ac */ /* 0x000e620008000800 */
[----:B------:R-:W-:Y:S01]  /*21f0*/  ISETP.GE.U32.AND P0, PT, R11, 0x8, PT ;  /* 0x000000080b00780c */ /* 0x000fe20003f06070 */
[----:B-1----:R-:W-:-:S12]  /*2200*/  ULOP3.LUT UR4, UR4, 0x7, URZ, 0xc0, !UPT ;  /* 0x0000000704047892 */ /* 0x002fd8000f8ec0ff */
[----:B------:R-:W-:Y:S05]  /*2210*/  @!P0 BRA `(.L_x_27) ;  /* 0x0000000400c08947 */ /* 0x000fea0003800000 */
[----:B0-----:R-:W0:Y:S01]  /*2220*/  LDC.64 R4, c[0x0][0x388] ;  /* 0x0000e200ff047b82 */ /* 0x001e220000000a00 */
[----:B------:R-:W-:-:S05]  /*2230*/  IADD3 R9, PT, PT, R2, R7, RZ ;  /* 0x0000000702097210 */ /* 0x000fca0007ffe0ff */
[----:B0-----:R-:W-:-:S05]  /*2240*/  IMAD.WIDE R4, R9, 0x4, R4 ;  /* 0x0000000409047825 */ /* 0x001fca00078e0204 */
[----:B------:R-:W2:Y:S01]  /*2250*/  LDG.E R11, desc[UR8][R4.64] ;  /* 0x00000008040b7981 */ /* 0x000ea2000c1e1900 */
[----:B------:R-:W0:Y:S02]  /*2260*/  MUFU.RCP R0, R3 ;  /* 0x0000000300007308 */ /* 0x000e240000001000 */
[----:B0-----:R-:W-:-:S04]  /*2270*/  FFMA R9, R0, -R3, 1 ;  /* 0x3f80000000097423 */ /* 0x001fc80000000803 */
[----:B------:R-:W-:Y:S02]  /*2280*/  FFMA R0, R0, R9, R0 ;  /* 0x0000000900007223 */ /* 0x000fe40000000000 */
[----:B--2---:R-:W0:Y:S02]  /*2290*/  FCHK P0, R11, R3 ;  /* 0x000000030b007302 */ /* 0x004e240000000000 */
[----:B------:R-:W-:-:S04]  /*22a0*/  FFMA R6, R0, R11, RZ ;  /* 0x0000000b00067223 */ /* 0x000fc800000000ff */
[----:B------:R-:W-:-:S04]  /*22b0*/  FFMA R9, R6, -R3, R11 ;  /* 0x8000000306097223 */ /* 0x000fc8000000000b */
[----:B------:R-:W-:Y:S01]  /*22c0*/  FFMA R9, R0, R9, R6 ;  /* 0x0000000900097223 */ /* 0x000fe20000000006 */
[----:B0-----:R-:W-:Y:S06]  /*22d0*/  @!P0 BRA `(.L_x_28) ;  /* 0x00000000000c8947 */ /* 0x001fec0003800000 */
[----:B------:R-:W-:Y:S02]  /*22e0*/  MOV R0, R11 ;  /* 0x0000000b00007202 */ /* 0x000fe40000000f00 */
[----:B------:R-:W-:-:S07]  /*22f0*/  MOV R12, 0x2310 ;  /* 0x00002310000c7802 */ /* 0x000fce0000000f00 */
[----:B------:R-:W-:Y:S05]  /*2300*/  CALL.REL.NOINC `($__internal_0_$__cuda_sm3x_div_rn_noftz_f32_slowpath) ;  /* 0x0000000800e47944 */ /* 0x000fea0003c00000 */
.L_x_28:
        /* <DEDUP_REMOVED lines=14> */
.L_x_29:
        /* <DEDUP_REMOVED lines=13> */
.L_x_30:
        /* <DEDUP_REMOVED lines=14> */
.L_x_31:
        /* <DEDUP_REMOVED lines=13> */
.L_x_32:
        /* <DEDUP_REMOVED lines=14> */
.L_x_33:
        /* <DEDUP_REMOVED lines=13> */
.L_x_34:
        /* <DEDUP_REMOVED lines=14> */
.L_x_35:
[----:B------:R1:W-:Y:S01]  /*2900*/  STG.E desc[UR8][R4.64+0x1c], R11 ;  /* 0x00001c0b04007986 */ /* 0x0003e2000c101908 */
[----:B------:R-:W-:-:S07]  /*2910*/  IADD3 R7, PT, PT, R7, 0x8, RZ ;  /* 0x0000000807077810 */ /* 0x000fce0007ffe0ff */
.L_x_27:
[----:B------:R-:W-:-:S13]  /*2920*/  ISETP.NE.AND P0, PT, RZ, UR4, PT ;  /* 0x00000004ff007c0c */ /* 0x000fda000bf05270 */
[----:B------:R-:W-:Y:S05]  /*2930*/  @!P0 EXIT ;  /* 0x000000000000894d */ /* 0x000fea0003800000 */
[----:B------:R-:W2:Y:S01]  /*2940*/  LDCU UR5, c[0x0][0x394] ;  /* 0x00007280ff0577ac */ /* 0x000ea20008000800 */
[----:B------:R-:W-:Y:S02]  /*2950*/  UISETP.GE.U32.AND UP0, UPT, UR4, 0x4, UPT ;  /* 0x000000040400788c */ /* 0x000fe4000bf06070 */
[----:B--2---:R-:W-:-:S07]  /*2960*/  ULOP3.LUT UR5, UR5, 0x3, URZ, 0xc0, !UPT ;  /* 0x0000000305057892 */ /* 0x004fce000f8ec0ff */
[----:B------:R-:W-:Y:S05]  /*2970*/  BRA.U !UP0, `(.L_x_36) ;  /* 0x0000000108e87547 */ /* 0x000fea000b800000 */
[----:B01----:R-:W0:Y:S01]  /*2980*/  LDC.64 R4, c[0x0][0x388] ;  /* 0x0000e200ff047b82 */ /* 0x003e220000000a00 */
        /* <DEDUP_REMOVED lines=14> */
.L_x_37:
        /* <DEDUP_REMOVED lines=14> */
.L_x_38:
        /* <DEDUP_REMOVED lines=13> */
.L_x_39:
        /* <DEDUP_REMOVED lines=14> */
.L_x_40:
[----:B------:R2:W-:Y:S01]  /*2d00*/  STG.E desc[UR8][R4.64+0xc], R11 ;  /* 0x00000c0b04007986 */ /* 0x0005e2000c101908 */
[----:B------:R-:W-:-:S07]  /*2d10*/  IADD3 R7, PT, PT, R7, 0x4, RZ ;  /* 0x0000000407077810 */ /* 0x000fce0007ffe0ff */
.L_x_36:
[----:B------:R-:W-:-:S13]  /*2d20*/  ISETP.NE.AND P0, PT, RZ, UR5, PT ;  /* 0x00000005ff007c0c */ /* 0x000fda000bf05270 */
[----:B------:R-:W-:Y:S05]  /*2d30*/  @!P0 EXIT ;  /* 0x000000000000894d */ /* 0x000fea0003800000 */
[----:B012---:R-:W0:Y:S01]  /*2d40*/  LDC.64 R4, c[0x0][0x388] ;  /* 0x0000e200ff047b82 */ /* 0x007e220000000a00 */
[----:B------:R-:W-:Y:S01]  /*2d50*/  IADD3 R11, PT, PT, R2, R7, RZ ;  /* 0x00000007020b7210 */ /* 0x000fe20007ffe0ff */
[----:B------:R-:W-:-:S12]  /*2d60*/  UIADD3 UR4, UPT, UPT, -UR5, URZ, URZ ;  /* 0x000000ff05047290 */ /* 0x000fd8000fffe1ff */
.L_x_42:
[----:B01----:R-:W-:-:S05]  /*2d70*/  IMAD.WIDE R6, R11, 0x4, R4 ;  /* 0x000000040b067825 */ /* 0x003fca00078e0204 */
[----:B------:R-:W2:Y:S01]  /*2d80*/  LDG.E R13, desc[UR8][R6.64] ;  /* 0x00000008060d7981 */ /* 0x000ea2000c1e1900 */
[----:B------:R-:W0:Y:S01]  /*2d90*/  MUFU.RCP R0, R3 ;  /* 0x0000000300007308 */ /* 0x000e220000001000 */
[----:B------:R-:W-:-:S04]  /*2da0*/  UIADD3 UR4, UPT, UPT, UR4, 0x1, URZ ;  /* 0x0000000104047890 */ /* 0x000fc8000fffe0ff */
[----:B------:R-:W-:Y:S01]  /*2db0*/  UISETP.NE.AND UP0, UPT, UR4, URZ, UPT ;  /* 0x000000ff0400728c */ /* 0x000fe2000bf05270 */
[----:B0-----:R-:W-:-:S04]  /*2dc0*/  FFMA R9, R0, -R3, 1 ;  /* 0x3f80000000097423 */ /* 0x001fc80000000803 */
[----:B------:R-:W-:Y:S01]  /*2dd0*/  FFMA R0, R0, R9, R0 ;  /* 0x0000000900007223 */ /* 0x000fe20000000000 */
[----:B--2---:R-:W0:Y:S03]  /*2de0*/  FCHK P0, R13, R3 ;  /* 0x000000030d007302 */ /* 0x004e260000000000 */
[----:B------:R-:W-:-:S04]  /*2df0*/  FFMA R2, R0, R13, RZ ;  /* 0x0000000d00027223 */ /* 0x000fc800000000ff */
[----:B------:R-:W-:-:S04]  /*2e00*/  FFMA R9, R2, -R3, R13 ;  /* 0x8000000302097223 */ /* 0x000fc8000000000d */
[----:B------:R-:W-:Y:S01]  /*2e10*/  FFMA R9, R0, R9, R2 ;  /* 0x0000000900097223 */ /* 0x000fe20000000002 */
[----:B0-----:R-:W-:Y:S06]  /*2e20*/  @!P0 BRA `(.L_x_41) ;  /* 0x00000000000c8947 */ /* 0x001fec0003800000 */
[----:B------:R-:W-:Y:S02]  /*2e30*/  MOV R0, R13 ;  /* 0x0000000d00007202 */ /* 0x000fe40000000f00 */
[----:B------:R-:W-:-:S07]  /*2e40*/  MOV R12, 0x2e60 ;  /* 0x00002e60000c7802 */ /* 0x000fce0000000f00 */
[----:B------:R-:W-:Y:S05]  /*2e50*/  CALL.REL.NOINC `($__internal_0_$__cuda_sm3x_div_rn_noftz_f32_slowpath) ;  /* 0x0000000000107944 */ /* 0x000fea0003c00000 */
.L_x_41:
[----:B------:R1:W-:Y:S01]  /*2e60*/  STG.E desc[UR8][R6.64], R9 ;  /* 0x0000000906007986 */ /* 0x0003e2000c101908 */
[----:B------:R-:W-:Y:S01]  /*2e70*/  IADD3 R11, PT, PT, R11, 0x1, RZ ;  /* 0x000000010b0b7810 */ /* 0x000fe20007ffe0ff */
[----:B------:R-:W-:Y:S06]  /*2e80*/  BRA.U UP0, `(.L_x_42) ;  /* 0xfffffffd00b87547 */ /* 0x000fec000b83ffff */
[----:B------:R-:W-:Y:S05]  /*2e90*/  EXIT ;  /* 0x000000000000794d */ /* 0x000fea0003800000 */
        .weak           $__internal_0_$__cuda_sm3x_div_rn_noftz_f32_slowpath
        .type           $__internal_0_$__cuda_sm3x_div_rn_noftz_f32_slowpath,@function
        .size           $__internal_0_$__cuda_sm3x_div_rn_noftz_f32_slowpath,(.L_x_52 - $__internal_0_$__cuda_sm3x_div_rn_noftz_f32_slowpath)
$__internal_0_$__cuda_sm3x_div_rn_noftz_f32_slowpath:
[----:B------:R-:W-:Y:S02]  /*2ea0*/  SHF.R.U32.HI R10, RZ, 0x17, R3 ;  /* 0x00000017ff0a7819 */ /* 0x000fe40000011603 */
[----:B------:R-:W-:Y:S02]  /*2eb0*/  SHF.R.U32.HI R13, RZ, 0x17, R0 ;  /* 0x00000017ff0d7819 */ /* 0x000fe40000011600 */
[----:B------:R-:W-:Y:S02]  /*2ec0*/  LOP3.LUT R10, R10, 0xff, RZ, 0xc0, !PT ;  /* 0x000000ff0a0a7812 */ /* 0x000fe400078ec0ff */
[----:B------:R-:W-:Y:S02]  /*2ed0*/  LOP3.LUT R13, R13, 0xff, RZ, 0xc0, !PT ;  /* 0x000000ff0d0d7812 */ /* 0x000fe400078ec0ff */
[----:B------:R-:W-:Y:S02]  /*2ee0*/  IADD3 R16, PT, PT, R10, -0x1, RZ ;  /* 0xffffffff0a107810 */ /* 0x000fe40007ffe0ff */
[----:B------:R-:W-:-:S02]  /*2ef0*/  IADD3 R14, PT, PT, R13, -0x1, RZ ;  /* 0xffffffff0d0e7810 */ /* 0x000fc40007ffe0ff */
[----:B------:R-:W-:Y:S02]  /*2f00*/  ISETP.GT.U32.AND P0, PT, R16, 0xfd, PT ;  /* 0x000000fd1000780c */ /* 0x000fe40003f04070 */
[----:B------:R-:W-:Y:S02]  /*2f10*/  MOV R15, R3 ;  /* 0x00000003000f7202 */ /* 0x000fe40000000f00 */
[----:B------:R-:W-:-:S13]  /*2f20*/  ISETP.GT.U32.OR P0, PT, R14, 0xfd, P0 ;  /* 0x000000fd0e00780c */ /* 0x000fda0000704470 */
[----:B------:R-:W-:Y:S01]  /*2f30*/  @!P0 MOV R9, RZ ;  /* 0x000000ff00098202 */ /* 0x000fe20000000f00 */
[----:B------:R-:W-:Y:S06]  /*2f40*/  @!P0 BRA `(.L_x_43) ;  /* 0x00000000005c8947 */ /* 0x000fec0003800000 */
[----:B------:R-:W-:Y:S02]  /*2f50*/  FSETP.GTU.FTZ.AND P0, PT, |R0|, +INF , PT ;  /* 0x7f8000000000780b */ /* 0x000fe40003f1c200 */
[----:B------:R-:W-:-:S04]  /*2f60*/  FSETP.GTU.FTZ.AND P1, PT, |R3|, +INF , PT ;  /* 0x7f8000000300780b */ /* 0x000fc80003f3c200 */
[----:B------:R-:W-:-:S13]  /*2f70*/  PLOP3.LUT P0, PT, P0, P1, PT, 0xf8, 0x8f ;  /* 0x00000000008f781c */ /* 0x000fda0000703f70 */
[----:B------:R-:W-:Y:S05]  /*2f80*/  @P0 BRA `(.L_x_44) ;  /* 0x0000000400440947 */ /* 0x000fea0003800000 */
[----:B------:R-:W-:-:S13]  /*2f90*/  LOP3.LUT P0, RZ, R15, 0x7fffffff, R0, 0xc8, !PT ;  /* 0x7fffffff0fff7812 */ /* 0x000fda000780c800 */
[----:B------:R-:W-:Y:S05]  /*2fa0*/  @!P0 BRA `(.L_x_45) ;  /* 0x0000000400348947 */ /* 0x000fea0003800000 */
[C---:B------:R-:W-:Y:S02]  /*2fb0*/  FSETP.NEU.FTZ.AND P3, PT, |R0|.reuse, +INF , PT ;  /* 0x7f8000000000780b */ /* 0x040fe40003f7d200 */
[----:B------:R-:W-:Y:S02]  /*2fc0*/  FSETP.NEU.FTZ.AND P1, PT, |R3|, +INF , PT ;  /* 0x7f8000000300780b */ /* 0x000fe40003f3d200 */
[----:B------:R-:W-:-:S11]  /*2fd0*/  FSETP.NEU.FTZ.AND P0, PT, |R0|, +INF , PT ;  /* 0x7f8000000000780b */ /* 0x000fd60003f1d200 */
[----:B------:R-:W-:Y:S05]  /*2fe0*/  @!P1 BRA !P3, `(.L_x_45) ;  /* 0x0000000400249947 */ /* 0x000fea0005800000 */
[----:B------:R-:W-:-:S04]  /*2ff0*/  LOP3.LUT P3, RZ, R0, 0x7fffffff, RZ, 0xc0, !PT ;  /* 0x7fffffff00ff7812 */ /* 0x000fc8000786c0ff */
[----:B------:R-:W-:-:S13]  /*3000*/  PLOP3.LUT P1, PT, P1, P3, PT, 0x2f, 0xf2 ;  /* 0x0000000000f2781c */ /* 0x000fda0000f26577 */
[----:B------:R-:W-:Y:S05]  /*3010*/  @P1 BRA `(.L_x_46) ;  /* 0x0000000400101947 */ /* 0x000fea0003800000 */
[----:B------:R-:W-:-:S04]  /*3020*/  LOP3.LUT P1, RZ, R15, 0x7fffffff, RZ, 0xc0, !PT ;  /* 0x7fffffff0fff7812 */ /* 0x000fc8000782c0ff */
[----:B------:R-:W-:-:S13]  /*3030*/  PLOP3.LUT P0, PT, P0, P1, PT, 0x2f, 0xf2 ;  /* 0x0000000000f2781c */ /* 0x000fda0000702577 */
[----:B------:R-:W-:Y:S05]  /*3040*/  @P0 BRA `(.L_x_47) ;  /* 0x0000000000f80947 */ /* 0x000fea0003800000 */
[----:B------:R-:W-:Y:S02]  /*3050*/  ISETP.GE.AND P0, PT, R14, RZ, PT ;  /* 0x000000ff0e00720c */ /* 0x000fe40003f06270 */
[----:B------:R-:W-:-:S11]  /*3060*/  ISETP.GE.AND P1, PT, R16, RZ, PT ;  /* 0x000000ff1000720c */ /* 0x000fd60003f26270 */
[----:B------:R-:W-:Y:S01]  /*3070*/  @P0 MOV R9, RZ ;  /* 0x000000ff00090202 */ /* 0x000fe20000000f00 */
[----:B------:R-:W-:Y:S01]  /*3080*/  @!P0 FFMA R0, R0, 1.84467440737095516160e+19, RZ ;  /* 0x5f80000000008823 */ /* 0x000fe200000000ff */
[----:B------:R-:W-:Y:S01]  /*3090*/  @!P0 MOV R9, 0xffffffc0 ;  /* 0xffffffc000098802 */ /* 0x000fe20000000f00 */
[----:B------:R-:W-:-:S03]  /*30a0*/  @!P1 FFMA R15, R3, 1.84467440737095516160e+19, RZ ;  /* 0x5f800000030f9823 */ /* 0x000fc600000000ff */
[----:B------:R-:W-:-:S07]  /*30b0*/  @!P1 IADD3 R9, PT, PT, R9, 0x40, RZ ;  /* 0x0000004009099810 */ /* 0x000fce0007ffe0ff */
.L_x_43:
[----:B------:R-:W-:Y:S02]  /*30c0*/  LEA R14, R10, 0xc0800000, 0x17 ;  /* 0xc08000000a0e7811 */ /* 0x000fe400078eb8ff */
[----:B------:R-:W-:Y:S02]  /*30d0*/  IADD3 R13, PT, PT, R13, -0x7f, RZ ;  /* 0xffffff810d0d7810 */ /* 0x000fe40007ffe0ff */
[----:B------:R-:W-:-:S03]  /*30e0*/  IADD3 R16, PT, PT, -R14, R15, RZ ;  /* 0x0000000f0e107210 */ /* 0x000fc60007ffe1ff */
[C---:B------:R-:W-:Y:S01]  /*30f0*/  IMAD R0, R13.reuse, -0x800000, R0 ;  /* 0xff8000000d007824 */ /* 0x040fe200078e0200 */
[----:B------:R0:W1:Y:S01]  /*3100*/  MUFU.RCP R14, R16 ;  /* 0x00000010000e7308 */ /* 0x0000620000001000 */
[----:B------:R-:W-:Y:S01]  /*3110*/  FADD.FTZ R17, -R16, -RZ ;  /* 0x800000ff10117221 */ /* 0x000fe20000010100 */
[----:B0-----:R-:W-:-:S04]  /*3120*/  IADD3 R16, PT, PT, R13, 0x7f, -R10 ;  /* 0x0000007f0d107810 */ /* 0x001fc80007ffe80a */
[----:B------:R-:W-:Y:S01]  /*3130*/  IADD3 R9, PT, PT, R16, R9, RZ ;  /* 0x0000000910097210 */ /* 0x000fe20007ffe0ff */
[----:B-1----:R-:W-:-:S04]  /*3140*/  FFMA R15, R14, R17, 1 ;  /* 0x3f8000000e0f7423 */ /* 0x002fc80000000011 */
[----:B------:R-:W-:-:S04]  /*3150*/  FFMA R15, R14, R15, R14 ;  /* 0x0000000f0e0f7223 */ /* 0x000fc8000000000e */
[----:B------:R-:W-:-:S04]  /*3160*/  FFMA R14, R0, R15, RZ ;  /* 0x0000000f000e7223 */ /* 0x000fc800000000ff */
[----:B------:R-:W-:-:S04]  /*3170*/  FFMA R18, R17, R14, R0 ;  /* 0x0000000e11127223 */ /* 0x000fc80000000000 */
[----:B------:R-:W-:-:S04]  /*3180*/  FFMA R14, R15, R18, R14 ;  /* 0x000000120f0e7223 */ /* 0x000fc8000000000e */
[----:B------:R-:W-:-:S04]  /*3190*/  FFMA R17, R17, R14, R0 ;  /* 0x0000000e11117223 */ /* 0x000fc80000000000 */
[----:B------:R-:W-:-:S05]  /*31a0*/  FFMA R0, R15, R17, R14 ;  /* 0x000000110f007223 */ /* 0x000fca000000000e */
[----:B------:R-:W-:-:S04]  /*31b0*/  SHF.R.U32.HI R10, RZ, 0x17, R0 ;  /* 0x00000017ff0a7819 */ /* 0x000fc80000011600 */
[----:B------:R-:W-:-:S04]  /*31c0*/  LOP3.LUT R10, R10, 0xff, RZ, 0xc0, !PT ;  /* 0x000000ff0a0a7812 */ /* 0x000fc800078ec0ff */
[----:B------:R-:W-:-:S04]  /*31d0*/  IADD3 R10, PT, PT, R10, R9, RZ ;  /* 0x000000090a0a7210 */ /* 0x000fc80007ffe0ff */
[----:B------:R-:W-:-:S04]  /*31e0*/  IADD3 R13, PT, PT, R10, -0x1, RZ ;  /* 0xffffffff0a0d7810 */ /* 0x000fc80007ffe0ff */
[----:B------:R-:W-:-:S13]  /*31f0*/  ISETP.GE.U32.AND P0, PT, R13, 0xfe, PT ;  /* 0x000000fe0d00780c */ /* 0x000fda0003f06070 */
[----:B------:R-:W-:Y:S05]  /*3200*/  @!P0 BRA `(.L_x_48) ;  /* 0x0000000000808947 */ /* 0x000fea0003800000 */
[----:B------:R-:W-:-:S13]  /*3210*/  ISETP.GT.AND P0, PT, R10, 0xfe, PT ;  /* 0x000000fe0a00780c */ /* 0x000fda0003f04270 */
[----:B------:R-:W-:Y:S05]  /*3220*/  @P0 BRA `(.L_x_49) ;  /* 0x00000000006c0947 */ /* 0x000fea0003800000 */
[----:B------:R-:W-:-:S13]  /*3230*/  ISETP.GE.AND P0, PT, R10, 0x1, PT ;  /* 0x000000010a00780c */ /* 0x000fda0003f06270 */
[----:B------:R-:W-:Y:S05]  /*3240*/  @P0 BRA `(.L_x_50) ;  /* 0x0000000000980947 */ /* 0x000fea0003800000 */
[----:B------:R-:W-:Y:S02]  /*3250*/  ISETP.GE.AND P0, PT, R10, -0x18, PT ;  /* 0xffffffe80a00780c */ /* 0x000fe40003f06270 */
[----:B------:R-:W-:-:S11]  /*3260*/  LOP3.LUT R0, R0, 0x80000000, RZ, 0xc0, !PT ;  /* 0x8000000000007812 */ /* 0x000fd600078ec0ff */
[----:B------:R-:W-:Y:S05]  /*3270*/  @!P0 BRA `(.L_x_50) ;  /* 0x00000000008c8947 */ /* 0x000fea0003800000 */
[-CC-:B------:R-:W-:Y:S01]  /*3280*/  FFMA.RZ R9, R15, R17.reuse, R14.reuse ;  /* 0x000000110f097223 */ /* 0x180fe2000000c00e */
[C---:B------:R-:W-:Y:S02]  /*3290*/  IADD3 R16, PT, PT, R10.reuse, 0x20, RZ ;  /* 0x000000200a107810 */ /* 0x040fe40007ffe0ff */
[C---:B------:R-:W-:Y:S02]  /*32a0*/  ISETP.NE.AND P3, PT, R10.reuse, RZ, PT ;  /* 0x000000ff0a00720c */ /* 0x040fe40003f65270 */
[----:B------:R-:W-:Y:S01]  /*32b0*/  LOP3.LUT R13, R9, 0x7fffff, RZ, 0xc0, !PT ;  /* 0x007fffff090d7812 */ /* 0x000fe200078ec0ff */
[CCC-:B------:R-:W-:Y:S01]  /*32c0*/  FFMA.RP R9, R15.reuse, R17.reuse, R14.reuse ;  /* 0x000000110f097223 */ /* 0x1c0fe2000000800e */
[----:B------:R-:W-:Y:S01]  /*32d0*/  FFMA.RM R14, R15, R17, R14 ;  /* 0x000000110f0e7223 */ /* 0x000fe2000000400e */
[----:B------:R-:W-:Y:S02]  /*32e0*/  ISETP.NE.AND P1, PT, R10, RZ, PT ;  /* 0x000000ff0a00720c */ /* 0x000fe40003f25270 */
[----:B------:R-:W-:-:S02]  /*32f0*/  LOP3.LUT R13, R13, 0x800000, RZ, 0xfc, !PT ;  /* 0x008000000d0d7812 */ /* 0x000fc400078efcff */
[----:B------:R-:W-:Y:S02]  /*3300*/  IADD3 R10, PT, PT, -R10, RZ, RZ ;  /* 0x000000ff0a0a7210 */ /* 0x000fe40007ffe1ff */
[----:B------:R-:W-:Y:S02]  /*3310*/  SHF.L.U32 R16, R13, R16, RZ ;  /* 0x000000100d107219 */ /* 0x000fe400000006ff */
[----:B------:R-:W-:Y:S02]  /*3320*/  FSETP.NEU.FTZ.AND P0, PT, R9, R14, PT ;  /* 0x0000000e0900720b */ /* 0x000fe40003f1d000 */
[----:B------:R-:W-:Y:S02]  /*3330*/  SEL R10, R10, RZ, P3 ;  /* 0x000000ff0a0a7207 */ /* 0x000fe40001800000 */
[----:B------:R-:W-:Y:S02]  /*3340*/  ISETP.NE.AND P1, PT, R16, RZ, P1 ;  /* 0x000000ff1000720c */ /* 0x000fe40000f25270 */
[----:B------:R-:W-:-:S02]  /*3350*/  SHF.R.U32.HI R10, RZ, R10, R13 ;  /* 0x0000000aff0a7219 */ /* 0x000fc4000001160d */
[----:B------:R-:W-:Y:S02]  /*3360*/  PLOP3.LUT P0, PT, P0, P1, PT, 0xf8, 0x8f ;  /* 0x00000000008f781c */ /* 0x000fe40000703f70 */
[----:B------:R-:W-:Y:S02]  /*3370*/  SHF.R.U32.HI R14, RZ, 0x1, R10 ;  /* 0x00000001ff0e7819 */ /* 0x000fe4000001160a */
[----:B------:R-:W-:-:S04]  /*3380*/  SEL R9, RZ, 0x1, !P0 ;  /* 0x00000001ff097807 */ /* 0x000fc80004000000 */
[----:B------:R-:W-:-:S04]  /*3390*/  LOP3.LUT R9, R9, 0x1, R14, 0xf8, !PT ;  /* 0x0000000109097812 */ /* 0x000fc800078ef80e */
[----:B------:R-:W-:-:S04]  /*33a0*/  LOP3.LUT R9, R9, R10, RZ, 0xc0, !PT ;  /* 0x0000000a09097212 */ /* 0x000fc800078ec0ff */
[----:B------:R-:W-:-:S04]  /*33b0*/  IADD3 R9, PT, PT, R14, R9, RZ ;  /* 0x000000090e097210 */ /* 0x000fc80007ffe0ff */
[----:B------:R-:W-:Y:S01]  /*33c0*/  LOP3.LUT R0, R9, R0, RZ, 0xfc, !PT ;  /* 0x0000000009007212 */ /* 0x000fe200078efcff */
[----:B------:R-:W-:Y:S06]  /*33d0*/  BRA `(.L_x_50) ;  /* 0x0000000000347947 */ /* 0x000fec0003800000 */
.L_x_49:
[----:B------:R-:W-:-:S04]  /*33e0*/  LOP3.LUT R0, R0, 0x80000000, RZ, 0xc0, !PT ;  /* 0x8000000000007812 */ /* 0x000fc800078ec0ff */
[----:B------:R-:W-:Y:S01]  /*33f0*/  LOP3.LUT R0, R0, 0x7f800000, RZ, 0xfc, !PT ;  /* 0x7f80000000007812 */ /* 0x000fe200078efcff */
[----:B------:R-:W-:Y:S06]  /*3400*/  BRA `(.L_x_50) ;  /* 0x0000000000287947 */ /* 0x000fec0003800000 */
.L_x_48:
[----:B------:R-:W-:Y:S01]  /*3410*/  LEA R0, R9, R0, 0x17 ;  /* 0x0000000009007211 */ /* 0x000fe200078eb8ff */
[----:B------:R-:W-:Y:S06]  /*3420*/  BRA `(.L_x_50) ;  /* 0x0000000000207947 */ /* 0x000fec0003800000 */
.L_x_47:
[----:B------:R-:W-:-:S04]  /*3430*/  LOP3.LUT R0, R15, 0x80000000, R0, 0x48, !PT ;  /* 0x800000000f007812 */ /* 0x000fc800078e4800 */
[----:B------:R-:W-:Y:S01]  /*3440*/  LOP3.LUT R0, R0, 0x7f800000, RZ, 0xfc, !PT ;  /* 0x7f80000000007812 */ /* 0x000fe200078efcff */
[----:B------:R-:W-:Y:S06]  /*3450*/  BRA `(.L_x_50) ;  /* 0x0000000000147947 */ /* 0x000fec0003800000 */
.L_x_46:
[----:B------:R-:W-:Y:S01]  /*3460*/  LOP3.LUT R0, R15, 0x80000000, R0, 0x48, !PT ;  /* 0x800000000f007812 */ /* 0x000fe200078e4800 */
[----:B------:R-:W-:Y:S06]  /*3470*/  BRA `(.L_x_50) ;  /* 0x00000000000c7947 */ /* 0x000fec0003800000 */
.L_x_45:
[----:B------:R-:W0:Y:S01]  /*3480*/  MUFU.RSQ R0, -QNAN ;  /* 0xffc0000000007908 */ /* 0x000e220000001400 */
[----:B------:R-:W-:Y:S05]  /*3490*/  BRA `(.L_x_50) ;  /* 0x0000000000047947 */ /* 0x000fea0003800000 */
.L_x_44:
[----:B------:R-:W-:-:S07]  /*34a0*/  FADD.FTZ R0, R0, R3 ;  /* 0x0000000300007221 */ /* 0x000fce0000010000 */
.L_x_50:
[----:B------:R-:W-:Y:S01]  /*34b0*/  HFMA2 R13, -RZ, RZ, 0, 0 ;  /* 0x00000000ff0d7431 */ /* 0x000fe200000001ff */
[----:B0-----:R-:W-:-:S03]  /*34c0*/  MOV R9, R0 ;  /* 0x0000000000097202 */ /* 0x001fc60000000f00 */
[----:B------:R-:W-:Y:S05]  /*34d0*/  RET.REL.NODEC R12 `(_Z10online_kerPKfPfii) ;  /* 0xffffffc80cc87950 */ /* 0x000fea0003c3ffff */
.L_x_51:
[----:B------:R-:W-:-:S00]  /*34e0*/  BRA `(.L_x_51) ;  /* 0xfffffffc00fc7947 */ /* 0x000fc0000383ffff */
[----:B------:R-:W-:-:S00]  /*34f0*/  NOP ;  /* 0x0000000000007918 */ /* 0x000fc00000000000 */
        /* <DEDUP_REMOVED lines=8> */
.L_x_52:


//--------------------- .nv.shared.reserved.0     --------------------------
	.section	.nv.shared.reserved.0,"aw",@nobits
	.weak		__nv_reservedSMEM_offset_0_alias
	.size		__nv_reservedSMEM_offset_0_alias, 0, 64
	.other		__nv_reservedSMEM_offset_0_alias,@"STO_CUDA_RESERVED_SHARED STV_DEFAULT"
__nv_reservedSMEM_offset_0_alias:
	.zero		0
	.zero		64


//--------------------- .nv.constant0._Z10online_kerPKfPfii --------------------------
	.section	.nv.constant0._Z10online_kerPKfPfii,"a",@progbits
	.sectionflags	@""
	.align	4
.nv.constant0._Z10online_kerPKfPfii:
	.zero		920


//--------------------- SYMBOLS --------------------------

	.type		.nv.reservedSmem.offset0,@object
	.size		.nv.reservedSmem.offset0,0x4
